	.target	sm_90a

	.elftype	@"ET_EXEC"


//--------------------- .note.nv.tkinfo           --------------------------
	.section	.note.nv.tkinfo,"",@"SHT_NOTE"
	.sectionflags	@"SHF_NOTE_NV_TKINFO"
	.tkinfo
        /*0018*/ 	.word	0x00000002
        /*0030*/ 	.string	""
        /*0030*/ 	.string	"ptxas"
        /*0030*/ 	.string	"Cuda compilation tools, release 13.0, V13.0.88"
        /*0030*/ 	.string	"Build cuda_13.0.r13.0/compiler.36424714_0"
        /*0030*/ 	.string	"-arch sm_90a -m 64 "



//--------------------- .note.nv.cuinfo           --------------------------
	.section	.note.nv.cuinfo,"",@"SHT_NOTE"
	.sectionflags	@"SHF_NOTE_NV_CUINFO"
        /*0018*/ 	.short	0x0002
        /*001a*/ 	.short	0x005a
        /*001c*/ 	.short	0x0082
	.zero		2


//--------------------- .nv.info                  --------------------------
	.section	.nv.info,"",@"SHT_CUDA_INFO"
	.align	4


	//----- nvinfo : EIATTR_REGCOUNT
	.align		4
        /*0000*/ 	.byte	0x04, 0x2f
        /*0002*/ 	.short	(.L_12 - .L_11)
	.align		4
.L_11:
        /*0004*/ 	.word	index@(_ZN7cutlass13device_kernelINS_4conv6kernel13ConvUniversalINS1_16ConvProblemShapeILNS1_8OperatorE2ELi3EEENS1_10collective14CollectiveConvINS1_46MainloopSm90TmaGmmaWarpSpecializedImplicitGemmILS5_2ELi9ELi3EN4cute5tupleIJNSA_1CILi2EEENSC_ILi1EEESE_EEENS1_36KernelImplicitTmaWarpSpecializedSm90ELi1EEENSB_IJNSC_ILi128EEENSB_IJNSC_ILi64EEEEEESK_EEENS_6half_tESM_NSA_8TiledMMAINSA_8MMA_AtomIJNSA_4SM904GMMA25MMA_64x64x16_F32F16F16_SSILNSQ_5MajorE1ELSS_1ELNSQ_7ScaleInE1ELST_1EEEEEENSA_6LayoutINSB_IJSE_SE_SE_EEENSB_IJNSC_ILi0EEESY_SY_EEEEENSB_IJNSA_10UnderscoreES11_S11_EEEEENS7_6detail26Sm90ImplicitGemmTileTraitsINSA_13SM90_TMA_LOADENSA_14ComposedLayoutINSA_7SwizzleILi3ELi4ELi3EEENSA_18smem_ptr_flag_bitsILi16EEENSW_INSB_IJNSB_IJSJ_SD_EEENSB_IJNSC_ILi8EEES1D_EEENSB_IJSE_NSC_ILi9EEEEEEEEENSB_IJNSB_IJSE_NSC_ILi4096EEEEEENSB_IJSJ_NSC_ILi512EEEEEENSB_IJSY_NSC_ILi8192EEEEEEEEEEEEEvEENS15_INSA_30SM90_TMA_LOAD_IM2COL_MULTICASTENS17_IS19_S1B_NSW_INSB_IJNSB_IJSJ_SE_EEES1E_S1G_EEENSB_IJNSB_IJSE_SY_EEES1L_NSB_IJSY_S1I_EEEEEEEEEEvEEEENS_8epilogue10collective6detail29Sm90TmaWarpSpecializedAdapterINS23_15DefaultEpilogueISM_NSB_IJlNSB_IJSE_lllEEESY_EEES28_NS22_6thread17LinearCombinationISM_Li1EffLNS29_9ScaleType4KindE0ELNS_15FloatRoundStyleE2ESM_EENS_4gemm15EpilogueDefaultEEEEEvvEEEEvNT_6ParamsE)
        /*0008*/ 	.word	0x0000006b


	//----- nvinfo : EIATTR_FRAME_SIZE
	.align		4
.L_12:
        /*000c*/ 	.byte	0x04, 0x11
        /*000e*/ 	.short	(.L_14 - .L_13)
	.align		4
.L_13:
        /*0010*/ 	.word	index@(_ZN7cutlass13device_kernelINS_4conv6kernel13ConvUniversalINS1_16ConvProblemShapeILNS1_8OperatorE2ELi3EEENS1_10collective14CollectiveConvINS1_46MainloopSm90TmaGmmaWarpSpecializedImplicitGemmILS5_2ELi9ELi3EN4cute5tupleIJNSA_1CILi2EEENSC_ILi1EEESE_EEENS1_36KernelImplicitTmaWarpSpecializedSm90ELi1EEENSB_IJNSC_ILi128EEENSB_IJNSC_ILi64EEEEEESK_EEENS_6half_tESM_NSA_8TiledMMAINSA_8MMA_AtomIJNSA_4SM904GMMA25MMA_64x64x16_F32F16F16_SSILNSQ_5MajorE1ELSS_1ELNSQ_7ScaleInE1ELST_1EEEEEENSA_6LayoutINSB_IJSE_SE_SE_EEENSB_IJNSC_ILi0EEESY_SY_EEEEENSB_IJNSA_10UnderscoreES11_S11_EEEEENS7_6detail26Sm90ImplicitGemmTileTraitsINSA_13SM90_TMA_LOADENSA_14ComposedLayoutINSA_7SwizzleILi3ELi4ELi3EEENSA_18smem_ptr_flag_bitsILi16EEENSW_INSB_IJNSB_IJSJ_SD_EEENSB_IJNSC_ILi8EEES1D_EEENSB_IJSE_NSC_ILi9EEEEEEEEENSB_IJNSB_IJSE_NSC_ILi4096EEEEEENSB_IJSJ_NSC_ILi512EEEEEENSB_IJSY_NSC_ILi8192EEEEEEEEEEEEEvEENS15_INSA_30SM90_TMA_LOAD_IM2COL_MULTICASTENS17_IS19_S1B_NSW_INSB_IJNSB_IJSJ_SE_EEES1E_S1G_EEENSB_IJNSB_IJSE_SY_EEES1L_NSB_IJSY_S1I_EEEEEEEEEEvEEEENS_8epilogue10collective6detail29Sm90TmaWarpSpecializedAdapterINS23_15DefaultEpilogueISM_NSB_IJlNSB_IJSE_lllEEESY_EEES28_NS22_6thread17LinearCombinationISM_Li1EffLNS29_9ScaleType4KindE0ELNS_15FloatRoundStyleE2ESM_EENS_4gemm15EpilogueDefaultEEEEEvvEEEEvNT_6ParamsE)
        /*0014*/ 	.word	0x00000000


	//----- nvinfo : EIATTR_MIN_STACK_SIZE
	.align		4
.L_14:
        /*0018*/ 	.byte	0x04, 0x12
        /*001a*/ 	.short	(.L_16 - .L_15)
	.align		4
.L_15:
        /*001c*/ 	.word	index@(_ZN7cutlass13device_kernelINS_4conv6kernel13ConvUniversalINS1_16ConvProblemShapeILNS1_8OperatorE2ELi3EEENS1_10collective14CollectiveConvINS1_46MainloopSm90TmaGmmaWarpSpecializedImplicitGemmILS5_2ELi9ELi3EN4cute5tupleIJNSA_1CILi2EEENSC_ILi1EEESE_EEENS1_36KernelImplicitTmaWarpSpecializedSm90ELi1EEENSB_IJNSC_ILi128EEENSB_IJNSC_ILi64EEEEEESK_EEENS_6half_tESM_NSA_8TiledMMAINSA_8MMA_AtomIJNSA_4SM904GMMA25MMA_64x64x16_F32F16F16_SSILNSQ_5MajorE1ELSS_1ELNSQ_7ScaleInE1ELST_1EEEEEENSA_6LayoutINSB_IJSE_SE_SE_EEENSB_IJNSC_ILi0EEESY_SY_EEEEENSB_IJNSA_10UnderscoreES11_S11_EEEEENS7_6detail26Sm90ImplicitGemmTileTraitsINSA_13SM90_TMA_LOADENSA_14ComposedLayoutINSA_7SwizzleILi3ELi4ELi3EEENSA_18smem_ptr_flag_bitsILi16EEENSW_INSB_IJNSB_IJSJ_SD_EEENSB_IJNSC_ILi8EEES1D_EEENSB_IJSE_NSC_ILi9EEEEEEEEENSB_IJNSB_IJSE_NSC_ILi4096EEEEEENSB_IJSJ_NSC_ILi512EEEEEENSB_IJSY_NSC_ILi8192EEEEEEEEEEEEEvEENS15_INSA_30SM90_TMA_LOAD_IM2COL_MULTICASTENS17_IS19_S1B_NSW_INSB_IJNSB_IJSJ_SE_EEES1E_S1G_EEENSB_IJNSB_IJSE_SY_EEES1L_NSB_IJSY_S1I_EEEEEEEEEEvEEEENS_8epilogue10collective6detail29Sm90TmaWarpSpecializedAdapterINS23_15DefaultEpilogueISM_NSB_IJlNSB_IJSE_lllEEESY_EEES28_NS22_6thread17LinearCombinationISM_Li1EffLNS29_9ScaleType4KindE0ELNS_15FloatRoundStyleE2ESM_EENS_4gemm15EpilogueDefaultEEEEEvvEEEEvNT_6ParamsE)
        /*0020*/ 	.word	0x00000000
.L_16:


//--------------------- .nv.compat                --------------------------
	.section	.nv.compat,"",@"SHT_CUDA_COMPAT_INFO"
	.align	4
        /*0000*/ 	.byte	0x02, 0x09, 0x01, 0x00, 0x02, 0x02, 0x04, 0x00, 0x02, 0x05, 0x05, 0x00, 0x03, 0x07, 0x01, 0x01
        /*0010*/ 	.byte	0x02, 0x03, 0x01, 0x00, 0x02, 0x06, 0x01, 0x00, 0x04, 0x0b, 0x08, 0x00, 0x00, 0x00, 0x00, 0x00
        /*0020*/ 	.byte	0x00, 0x00, 0x00, 0x00


//--------------------- .nv.info._ZN7cutlass13device_kernelINS_4conv6kernel13ConvUniversalINS1_16ConvProblemShapeILNS1_8OperatorE2ELi3EEENS1_10collective14CollectiveConvINS1_46MainloopSm90TmaGmmaWarpSpecializedImplicitGemmILS5_2ELi9ELi3EN4cute5tupleIJNSA_1CILi2EEENSC_ILi1EEESE_EEENS1_36KernelImplicitTmaWarpSpecializedSm90ELi1EEENSB_IJNSC_ILi128EEENSB_IJNSC_ILi64EEEEEESK_EEENS_6half_tESM_NSA_8TiledMMAINSA_8MMA_AtomIJNSA_4SM904GMMA25MMA_64x64x16_F32F16F16_SSILNSQ_5MajorE1ELSS_1ELNSQ_7ScaleInE1ELST_1EEEEEENSA_6LayoutINSB_IJSE_SE_SE_EEENSB_IJNSC_ILi0EEESY_SY_EEEEENSB_IJNSA_10UnderscoreES11_S11_EEEEENS7_6detail26Sm90ImplicitGemmTileTraitsINSA_13SM90_TMA_LOADENSA_14ComposedLayoutINSA_7SwizzleILi3ELi4ELi3EEENSA_18smem_ptr_flag_bitsILi16EEENSW_INSB_IJNSB_IJSJ_SD_EEENSB_IJNSC_ILi8EEES1D_EEENSB_IJSE_NSC_ILi9EEEEEEEEENSB_IJNSB_IJSE_NSC_ILi4096EEEEEENSB_IJSJ_NSC_ILi512EEEEEENSB_IJSY_NSC_ILi8192EEEEEEEEEEEEEvEENS15_INSA_30SM90_TMA_LOAD_IM2COL_MULTICASTENS17_IS19_S1B_NSW_INSB_IJNSB_IJSJ_SE_EEES1E_S1G_EEENSB_IJNSB_IJSE_SY_EEES1L_NSB_IJSY_S1I_EEEEEEEEEEvEEEENS_8epilogue10collective6detail29Sm90TmaWarpSpecializedAdapterINS23_15DefaultEpilogueISM_NSB_IJlNSB_IJSE_lllEEESY_EEES28_NS22_6thread17LinearCombinationISM_Li1EffLNS29_9ScaleType4KindE0ELNS_15FloatRoundStyleE2ESM_EENS_4gemm15EpilogueDefaultEEEEEvvEEEEvNT_6ParamsE --------------------------
	.section	.nv.info._ZN7cutlass13device_kernelINS_4conv6kernel13ConvUniversalINS1_16ConvProblemShapeILNS1_8OperatorE2ELi3EEENS1_10collective14CollectiveConvINS1_46MainloopSm90TmaGmmaWarpSpecializedImplicitGemmILS5_2ELi9ELi3EN4cute5tupleIJNSA_1CILi2EEENSC_ILi1EEESE_EEENS1_36KernelImplicitTmaWarpSpecializedSm90ELi1EEENSB_IJNSC_ILi128EEENSB_IJNSC_ILi64EEEEEESK_EEENS_6half_tESM_NSA_8TiledMMAINSA_8MMA_AtomIJNSA_4SM904GMMA25MMA_64x64x16_F32F16F16_SSILNSQ_5MajorE1ELSS_1ELNSQ_7ScaleInE1ELST_1EEEEEENSA_6LayoutINSB_IJSE_SE_SE_EEENSB_IJNSC_ILi0EEESY_SY_EEEEENSB_IJNSA_10UnderscoreES11_S11_EEEEENS7_6detail26Sm90ImplicitGemmTileTraitsINSA_13SM90_TMA_LOADENSA_14ComposedLayoutINSA_7SwizzleILi3ELi4ELi3EEENSA_18smem_ptr_flag_bitsILi16EEENSW_INSB_IJNSB_IJSJ_SD_EEENSB_IJNSC_ILi8EEES1D_EEENSB_IJSE_NSC_ILi9EEEEEEEEENSB_IJNSB_IJSE_NSC_ILi4096EEEEEENSB_IJSJ_NSC_ILi512EEEEEENSB_IJSY_NSC_ILi8192EEEEEEEEEEEEEvEENS15_INSA_30SM90_TMA_LOAD_IM2COL_MULTICASTENS17_IS19_S1B_NSW_INSB_IJNSB_IJSJ_SE_EEES1E_S1G_EEENSB_IJNSB_IJSE_SY_EEES1L_NSB_IJSY_S1I_EEEEEEEEEEvEEEENS_8epilogue10collective6detail29Sm90TmaWarpSpecializedAdapterINS23_15DefaultEpilogueISM_NSB_IJlNSB_IJSE_lllEEESY_EEES28_NS22_6thread17LinearCombinationISM_Li1EffLNS29_9ScaleType4KindE0ELNS_15FloatRoundStyleE2ESM_EENS_4gemm15EpilogueDefaultEEEEEvvEEEEvNT_6ParamsE,"",@"SHT_CUDA_INFO"
	.sectionflags	@""
	.align	4


	//----- nvinfo : EIATTR_CUDA_API_VERSION
	.align		4
        /*0000*/ 	.byte	0x04, 0x37
        /*0002*/ 	.short	(.L_18 - .L_17)
.L_17:
        /*0004*/ 	.word	0x00000082


	//----- nvinfo : EIATTR_KPARAM_INFO
	.align		4
.L_18:
        /*0008*/ 	.byte	0x04, 0x17
        /*000a*/ 	.short	(.L_20 - .L_19)
.L_19:
        /*000c*/ 	.word	0x00000000
        /*0010*/ 	.short	0x0000
        /*0012*/ 	.short	0x0070
        /*0014*/ 	.byte	0x00, 0xf0, 0x01, 0x10


	//----- nvinfo : EIATTR_SPARSE_MMA_MASK
	.align		4
.L_20:
        /*0018*/ 	.byte	0x03, 0x50
        /*001a*/ 	.short	0x0000


	//----- nvinfo : EIATTR_MAXREG_COUNT
	.align		4
        /*001c*/ 	.byte	0x03, 0x1b
        /*001e*/ 	.short	0x00ff


	//----- nvinfo : EIATTR_NUM_BARRIERS
	.align		4
        /*0020*/ 	.byte	0x02, 0x4c
        /*0022*/ 	.byte	0x01
	.zero		1


	//----- nvinfo : EIATTR_MERCURY_ISA_VERSION
	.align		4
        /*0024*/ 	.byte	0x03, 0x5f
        /*0026*/ 	.short	0x0101


	//----- nvinfo : EIATTR_COOP_GROUP_MASK_REGIDS
	.align		4
        /*0028*/ 	.byte	0x04, 0x29
        /*002a*/ 	.short	(.L_22 - .L_21)


	//   ....[0]....
.L_21:
        /*002c*/ 	.word	0xffffffff


	//   ....[1]....
        /*0030*/ 	.word	0xffffffff


	//   ....[2]....
        /*0034*/ 	.word	0xffffffff


	//   ....[3]....
        /*0038*/ 	.word	0xffffffff


	//----- nvinfo : EIATTR_COOP_GROUP_INSTR_OFFSETS
	.align		4
.L_22:
        /*003c*/ 	.byte	0x04, 0x28
        /*003e*/ 	.short	(.L_24 - .L_23)


	//   ....[0]....
.L_23:
        /*0040*/ 	.word	0x00000070


	//   ....[1]....
        /*0044*/ 	.word	0x00000080


	//   ....[2]....
        /*0048*/ 	.word	0x00000140


	//   ....[3]....
        /*004c*/ 	.word	0x00000770


	//----- nvinfo : EIATTR_MBARRIER_INSTR_OFFSETS
	.align		4
.L_24:
        /*0050*/ 	.byte	0x04, 0x39
        /*0052*/ 	.short	(.L_26 - .L_25)


	//   ....[0]....
.L_25:
        /*0054*/ 	.word	0x00000310
        /*0058*/ 	.word	0x000000ff
        /*005c*/ 	.word	0x00036000
        /*0060*/ 	.short	0x0100
        /*0062*/ 	.byte	0x08
	.zero		1


	//   ....[1]....
        /*0064*/ 	.word	0x00000320
        /*0068*/ 	.word	0x000000ff
        /*006c*/ 	.word	0x00036048
        /*0070*/ 	.short	0x0100
        /*0072*/ 	.byte	0x08
	.zero		1


	//   ....[2]....
        /*0074*/ 	.word	0x00000330
        /*0078*/ 	.word	0x000000ff
        /*007c*/ 	.word	0x00036008
        /*0080*/ 	.short	0x0100
        /*0082*/ 	.byte	0x08
	.zero		1


	//   ....[3]....
        /*0084*/ 	.word	0x00000340
        /*0088*/ 	.word	0x000000ff
        /*008c*/ 	.word	0x00036050
        /*0090*/ 	.short	0x0100
        /*0092*/ 	.byte	0x08
	.zero		1


	//   ....[4]....
        /*0094*/ 	.word	0x00000350
        /*0098*/ 	.word	0x000000ff
        /*009c*/ 	.word	0x00036010
        /*00a0*/ 	.short	0x0100
        /*00a2*/ 	.byte	0x08
	.zero		1


	//   ....[5]....
        /*00a4*/ 	.word	0x00000360
        /*00a8*/ 	.word	0x000000ff
        /*00ac*/ 	.word	0x00036058
        /*00b0*/ 	.short	0x0100
        /*00b2*/ 	.byte	0x08
	.zero		1


	//   ....[6]....
        /*00b4*/ 	.word	0x00000370
        /*00b8*/ 	.word	0x000000ff
        /*00bc*/ 	.word	0x00036018
        /*00c0*/ 	.short	0x0100
        /*00c2*/ 	.byte	0x08
	.zero		1


	//   ....[7]....
        /*00c4*/ 	.word	0x00000380
        /*00c8*/ 	.word	0x000000ff
        /*00cc*/ 	.word	0x00036060
        /*00d0*/ 	.short	0x0100
        /*00d2*/ 	.byte	0x08
	.zero		1


	//   ....[8]....
        /*00d4*/ 	.word	0x00000390
        /*00d8*/ 	.word	0x000000ff
        /*00dc*/ 	.word	0x00036020
        /*00e0*/ 	.short	0x0100
        /*00e2*/ 	.byte	0x08
	.zero		1


	//   ....[9]....
        /*00e4*/ 	.word	0x000003a0
        /*00e8*/ 	.word	0x000000ff
        /*00ec*/ 	.word	0x00036068
        /*00f0*/ 	.short	0x0100
        /*00f2*/ 	.byte	0x08
	.zero		1


	//   ....[10]....
        /*00f4*/ 	.word	0x000003b0
        /*00f8*/ 	.word	0x000000ff
        /*00fc*/ 	.word	0x00036028
        /*0100*/ 	.short	0x0100
        /*0102*/ 	.byte	0x08
	.zero		1


	//   ....[11]....
        /*0104*/ 	.word	0x000003c0
        /*0108*/ 	.word	0x000000ff
        /*010c*/ 	.word	0x00036070
        /*0110*/ 	.short	0x0100
        /*0112*/ 	.byte	0x08
	.zero		1


	//   ....[12]....
        /*0114*/ 	.word	0x000003d0
        /*0118*/ 	.word	0x000000ff
        /*011c*/ 	.word	0x00036030
        /*0120*/ 	.short	0x0100
        /*0122*/ 	.byte	0x08
	.zero		1


	//   ....[13]....
        /*0124*/ 	.word	0x000003e0
        /*0128*/ 	.word	0x000000ff
        /*012c*/ 	.word	0x00036078
        /*0130*/ 	.short	0x0100
        /*0132*/ 	.byte	0x08
	.zero		1


	//   ....[14]....
        /*0134*/ 	.word	0x000003f0
        /*0138*/ 	.word	0x000000ff
        /*013c*/ 	.word	0x00036038
        /*0140*/ 	.short	0x0100
        /*0142*/ 	.byte	0x08
	.zero		1


	//   ....[15]....
        /*0144*/ 	.word	0x00000400
        /*0148*/ 	.word	0x000000ff
        /*014c*/ 	.word	0x00036080
        /*0150*/ 	.short	0x0100
        /*0152*/ 	.byte	0x08
	.zero		1


	//   ....[16]....
        /*0154*/ 	.word	0x00000410
        /*0158*/ 	.word	0x000000ff
        /*015c*/ 	.word	0x00036040
        /*0160*/ 	.short	0x0100
        /*0162*/ 	.byte	0x08
	.zero		1


	//   ....[17]....
        /*0164*/ 	.word	0x00000420
        /*0168*/ 	.word	0x000000ff
        /*016c*/ 	.word	0x00036088
        /*0170*/ 	.short	0x0100
        /*0172*/ 	.byte	0x08
	.zero		1


	//   ....[18]....
        /*0174*/ 	.word	0x00001300
        /*0178*/ 	.word	0x00000005
        /*017c*/ 	.word	0x00036000
        /*0180*/ 	.short	0x010a
        /*0182*/ 	.byte	0x3f
	.zero		1


	//   ....[19]....
        /*0184*/ 	.word	0x00001750
        /*0188*/ 	.word	0x00000007
        /*018c*/ 	.word	0x00036000
        /*0190*/ 	.short	0x010a
        /*0192*/ 	.byte	0x3f
	.zero		1


	//   ....[20]....
        /*0194*/ 	.word	0x00001a70
        /*0198*/ 	.word	0x00000007
        /*019c*/ 	.word	0x00000000
        /*01a0*/ 	.short	0x0101
        /*01a2*/ 	.byte	0x3f
	.zero		1


	//   ....[21]....
        /*01a4*/ 	.word	0x00001d20
        /*01a8*/ 	.word	0x00000003
        /*01ac*/ 	.word	0x00000000
        /*01b0*/ 	.short	0x0101
        /*01b2*/ 	.byte	0x3f
	.zero		1


	//   ....[22]....
        /*01b4*/ 	.word	0x00006e90
        /*01b8*/ 	.word	0x00000008
        /*01bc*/ 	.word	0x00036048
        /*01c0*/ 	.short	0x010a
        /*01c2*/ 	.byte	0x3f
	.zero		1


	//   ....[23]....
        /*01c4*/ 	.word	0x000075e0
        /*01c8*/ 	.word	0x00000003
        /*01cc*/ 	.word	0x00000000
        /*01d0*/ 	.short	0x010a
        /*01d2*/ 	.byte	0x3f
	.zero		1


	//   ....[24]....
        /*01d4*/ 	.word	0x00007690
        /*01d8*/ 	.word	0x00000000
        /*01dc*/ 	.word	0x00000000
        /*01e0*/ 	.short	0x010a
        /*01e2*/ 	.byte	0x3f
	.zero		1


	//   ....[25]....
        /*01e4*/ 	.word	0x00007740
        /*01e8*/ 	.word	0x00000000
        /*01ec*/ 	.word	0x00000000
        /*01f0*/ 	.short	0x010a
        /*01f2*/ 	.byte	0x3f
	.zero		1


	//   ....[26]....
        /*01f4*/ 	.word	0x000077f0
        /*01f8*/ 	.word	0x00000000
        /*01fc*/ 	.word	0x00000000
        /*0200*/ 	.short	0x010a
        /*0202*/ 	.byte	0x3f
	.zero		1


	//   ....[27]....
        /*0204*/ 	.word	0x000078a0
        /*0208*/ 	.word	0x00000000
        /*020c*/ 	.word	0x00000000
        /*0210*/ 	.short	0x010a
        /*0212*/ 	.byte	0x3f
	.zero		1


	//   ....[28]....
        /*0214*/ 	.word	0x00007950
        /*0218*/ 	.word	0x00000000
        /*021c*/ 	.word	0x00000000
        /*0220*/ 	.short	0x010a
        /*0222*/ 	.byte	0x3f
	.zero		1


	//   ....[29]....
        /*0224*/ 	.word	0x00007a00
        /*0228*/ 	.word	0x00000000
        /*022c*/ 	.word	0x00000000
        /*0230*/ 	.short	0x010a
        /*0232*/ 	.byte	0x3f
	.zero		1


	//   ....[30]....
        /*0234*/ 	.word	0x00007ab0
        /*0238*/ 	.word	0x00000000
        /*023c*/ 	.word	0x00000000
        /*0240*/ 	.short	0x010a
        /*0242*/ 	.byte	0x3f
	.zero		1


	//   ....[31]....
        /*0244*/ 	.word	0x00007b60
        /*0248*/ 	.word	0x00000009
        /*024c*/ 	.word	0x00000000
        /*0250*/ 	.short	0x010a
        /*0252*/ 	.byte	0x3f
	.zero		1


	//----- nvinfo : EIATTR_NUM_MBARRIERS
	.align		4
.L_26:
        /*0254*/ 	.byte	0x03, 0x38
        /*0256*/ 	.short	0x0012


	//----- nvinfo : EIATTR_EXIT_INSTR_OFFSETS
	.align		4
        /*0258*/ 	.byte	0x04, 0x1c
        /*025a*/ 	.short	(.L_28 - .L_27)


	//   ....[0]....
.L_27:
        /*025c*/ 	.word	0x00001030


	//   ....[1]....
        /*0260*/ 	.word	0x00001f00


	//   ....[2]....
        /*0264*/ 	.word	0x00001fe0


	//   ....[3]....
        /*0268*/ 	.word	0x000020d0


	//   ....[4]....
        /*026c*/ 	.word	0x00005710


	//   ....[5]....
        /*0270*/ 	.word	0x00005740


	//   ....[6]....
        /*0274*/ 	.word	0x00006c40


	//   ....[7]....
        /*0278*/ 	.word	0x00006c70


	//   ....[8]....
        /*027c*/ 	.word	0x00006c90


	//   ....[9]....
        /*0280*/ 	.word	0x000074d0


	//   ....[10]....
        /*0284*/ 	.word	0x00007b90


	//----- nvinfo : EIATTR_MAX_THREADS
	.align		4
.L_28:
        /*0288*/ 	.byte	0x04, 0x05
        /*028a*/ 	.short	(.L_30 - .L_29)
.L_29:
        /*028c*/ 	.word	0x00000100
        /*0290*/ 	.word	0x00000001
        /*0294*/ 	.word	0x00000001


	//----- nvinfo : EIATTR_CRS_STACK_SIZE
	.align		4
.L_30:
        /*0298*/ 	.byte	0x04, 0x1e
        /*029a*/ 	.short	(.L_32 - .L_31)
.L_31:
        /*029c*/ 	.word	0x00000000


	//----- nvinfo : EIATTR_CBANK_PARAM_SIZE
	.align		4
.L_32:
        /*02a0*/ 	.byte	0x03, 0x19
        /*02a2*/ 	.short	0x0470


	//----- nvinfo : EIATTR_PARAM_CBANK
	.align		4
        /*02a4*/ 	.byte	0x04, 0x0a
        /*02a6*/ 	.short	(.L_34 - .L_33)
	.align		4
.L_33:
        /*02a8*/ 	.word	index@(.nv.constant0._ZN7cutlass13device_kernelINS_4conv6kernel13ConvUniversalINS1_16ConvProblemShapeILNS1_8OperatorE2ELi3EEENS1_10collective14CollectiveConvINS1_46MainloopSm90TmaGmmaWarpSpecializedImplicitGemmILS5_2ELi9ELi3EN4cute5tupleIJNSA_1CILi2EEENSC_ILi1EEESE_EEENS1_36KernelImplicitTmaWarpSpecializedSm90ELi1EEENSB_IJNSC_ILi128EEENSB_IJNSC_ILi64EEEEEESK_EEENS_6half_tESM_NSA_8TiledMMAINSA_8MMA_AtomIJNSA_4SM904GMMA25MMA_64x64x16_F32F16F16_SSILNSQ_5MajorE1ELSS_1ELNSQ_7ScaleInE1ELST_1EEEEEENSA_6LayoutINSB_IJSE_SE_SE_EEENSB_IJNSC_ILi0EEESY_SY_EEEEENSB_IJNSA_10UnderscoreES11_S11_EEEEENS7_6detail26Sm90ImplicitGemmTileTraitsINSA_13SM90_TMA_LOADENSA_14ComposedLayoutINSA_7SwizzleILi3ELi4ELi3EEENSA_18smem_ptr_flag_bitsILi16EEENSW_INSB_IJNSB_IJSJ_SD_EEENSB_IJNSC_ILi8EEES1D_EEENSB_IJSE_NSC_ILi9EEEEEEEEENSB_IJNSB_IJSE_NSC_ILi4096EEEEEENSB_IJSJ_NSC_ILi512EEEEEENSB_IJSY_NSC_ILi8192EEEEEEEEEEEEEvEENS15_INSA_30SM90_TMA_LOAD_IM2COL_MULTICASTENS17_IS19_S1B_NSW_INSB_IJNSB_IJSJ_SE_EEES1E_S1G_EEENSB_IJNSB_IJSE_SY_EEES1L_NSB_IJSY_S1I_EEEEEEEEEEvEEEENS_8epilogue10collective6detail29Sm90TmaWarpSpecializedAdapterINS23_15DefaultEpilogueISM_NSB_IJlNSB_IJSE_lllEEESY_EEES28_NS22_6thread17LinearCombinationISM_Li1EffLNS29_9ScaleType4KindE0ELNS_15FloatRoundStyleE2ESM_EENS_4gemm15EpilogueDefaultEEEEEvvEEEEvNT_6ParamsE)
        /*02ac*/ 	.short	0x0210
        /*02ae*/ 	.short	0x0470


	//----- nvinfo : EIATTR_SW_WAR
	.align		4
.L_34:
        /*02b0*/ 	.byte	0x04, 0x36
        /*02b2*/ 	.short	(.L_36 - .L_35)
.L_35:
        /*02b4*/ 	.word	0x00000008
.L_36:


//--------------------- .nv.callgraph             --------------------------
	.section	.nv.callgraph,"",@"SHT_CUDA_CALLGRAPH"
	.align	4
	.sectionentsize	8
	.align		4
        /*0000*/ 	.word	0x00000000
	.align		4
        /*0004*/ 	.word	0xffffffff
	.align		4
        /*0008*/ 	.word	0x00000000
	.align		4
        /*000c*/ 	.word	0xfffffffe
	.align		4
        /*0010*/ 	.word	0x00000000
	.align		4
        /*0014*/ 	.word	0xfffffffd
	.align		4
        /*0018*/ 	.word	0x00000000
	.align		4
        /*001c*/ 	.word	0xfffffffc


//--------------------- .nv.constant4             --------------------------
	.section	.nv.constant4,"a",@progbits
	.align	8
	.align		8
.nv.constant4:
        /*0000*/ 	.dword	_ZN39_INTERNAL_33d50d5d_4_k_cu_2f62f4c3_29644cuda3std3__45__cpo5beginE
	.align		8
        /*0008*/ 	.dword	_ZN39_INTERNAL_33d50d5d_4_k_cu_2f62f4c3_29644cuda3std3__45__cpo3endE
	.align		8
        /*0010*/ 	.dword	_ZN39_INTERNAL_33d50d5d_4_k_cu_2f62f4c3_29644cuda3std3__45__cpo6cbeginE
	.align		8
        /*0018*/ 	.dword	_ZN39_INTERNAL_33d50d5d_4_k_cu_2f62f4c3_29644cuda3std3__45__cpo4cendE
	.align		8
        /*0020*/ 	.dword	_ZN39_INTERNAL_33d50d5d_4_k_cu_2f62f4c3_29644cuda3std3__441_GLOBAL__N__33d50d5d_4_k_cu_2f62f4c3_29646ignoreE
	.align		8
        /*0028*/ 	.dword	_ZN39_INTERNAL_33d50d5d_4_k_cu_2f62f4c3_29644cuda3std3__419piecewise_constructE
	.align		8
        /*0030*/ 	.dword	_ZN39_INTERNAL_33d50d5d_4_k_cu_2f62f4c3_29644cuda3std3__48in_placeE
	.align		8
        /*0038*/ 	.dword	_ZN39_INTERNAL_33d50d5d_4_k_cu_2f62f4c3_29644cuda3std6ranges3__45__cpo4swapE
	.align		8
        /*0040*/ 	.dword	_ZN39_INTERNAL_33d50d5d_4_k_cu_2f62f4c3_29644cuda3std6ranges3__45__cpo9iter_moveE
	.align		8
        /*0048*/ 	.dword	_ZN39_INTERNAL_33d50d5d_4_k_cu_2f62f4c3_29644cute7productE
	.align		8
        /*0050*/ 	.dword	_ZN39_INTERNAL_33d50d5d_4_k_cu_2f62f4c3_29644cute1_E


//--------------------- .text._ZN7cutlass13device_kernelINS_4conv6kernel13ConvUniversalINS1_16ConvProblemShapeILNS1_8OperatorE2ELi3EEENS1_10collective14CollectiveConvINS1_46MainloopSm90TmaGmmaWarpSpecializedImplicitGemmILS5_2ELi9ELi3EN4cute5tupleIJNSA_1CILi2EEENSC_ILi1EEESE_EEENS1_36KernelImplicitTmaWarpSpecializedSm90ELi1EEENSB_IJNSC_ILi128EEENSB_IJNSC_ILi64EEEEEESK_EEENS_6half_tESM_NSA_8TiledMMAINSA_8MMA_AtomIJNSA_4SM904GMMA25MMA_64x64x16_F32F16F16_SSILNSQ_5MajorE1ELSS_1ELNSQ_7ScaleInE1ELST_1EEEEEENSA_6LayoutINSB_IJSE_SE_SE_EEENSB_IJNSC_ILi0EEESY_SY_EEEEENSB_IJNSA_10UnderscoreES11_S11_EEEEENS7_6detail26Sm90ImplicitGemmTileTraitsINSA_13SM90_TMA_LOADENSA_14ComposedLayoutINSA_7SwizzleILi3ELi4ELi3EEENSA_18smem_ptr_flag_bitsILi16EEENSW_INSB_IJNSB_IJSJ_SD_EEENSB_IJNSC_ILi8EEES1D_EEENSB_IJSE_NSC_ILi9EEEEEEEEENSB_IJNSB_IJSE_NSC_ILi4096EEEEEENSB_IJSJ_NSC_ILi512EEEEEENSB_IJSY_NSC_ILi8192EEEEEEEEEEEEEvEENS15_INSA_30SM90_TMA_LOAD_IM2COL_MULTICASTENS17_IS19_S1B_NSW_INSB_IJNSB_IJSJ_SE_EEES1E_S1G_EEENSB_IJNSB_IJSE_SY_EEES1L_NSB_IJSY_S1I_EEEEEEEEEEvEEEENS_8epilogue10collective6detail29Sm90TmaWarpSpecializedAdapterINS23_15DefaultEpilogueISM_NSB_IJlNSB_IJSE_lllEEESY_EEES28_NS22_6thread17LinearCombinationISM_Li1EffLNS29_9ScaleType4KindE0ELNS_15FloatRoundStyleE2ESM_EENS_4gemm15EpilogueDefaultEEEEEvvEEEEvNT_6ParamsE --------------------------
	.section	.text._ZN7cutlass13device_kernelINS_4conv6kernel13ConvUniversalINS1_16ConvProblemShapeILNS1_8OperatorE2ELi3EEENS1_10collective14CollectiveConvINS1_46MainloopSm90TmaGmmaWarpSpecializedImplicitGemmILS5_2ELi9ELi3EN4cute5tupleIJNSA_1CILi2EEENSC_ILi1EEESE_EEENS1_36KernelImplicitTmaWarpSpecializedSm90ELi1EEENSB_IJNSC_ILi128EEENSB_IJNSC_ILi64EEEEEESK_EEENS_6half_tESM_NSA_8TiledMMAINSA_8MMA_AtomIJNSA_4SM904GMMA25MMA_64x64x16_F32F16F16_SSILNSQ_5MajorE1ELSS_1ELNSQ_7ScaleInE1ELST_1EEEEEENSA_6LayoutINSB_IJSE_SE_SE_EEENSB_IJNSC_ILi0EEESY_SY_EEEEENSB_IJNSA_10UnderscoreES11_S11_EEEEENS7_6detail26Sm90ImplicitGemmTileTraitsINSA_13SM90_TMA_LOADENSA_14ComposedLayoutINSA_7SwizzleILi3ELi4ELi3EEENSA_18smem_ptr_flag_bitsILi16EEENSW_INSB_IJNSB_IJSJ_SD_EEENSB_IJNSC_ILi8EEES1D_EEENSB_IJSE_NSC_ILi9EEEEEEEEENSB_IJNSB_IJSE_NSC_ILi4096EEEEEENSB_IJSJ_NSC_ILi512EEEEEENSB_IJSY_NSC_ILi8192EEEEEEEEEEEEEvEENS15_INSA_30SM90_TMA_LOAD_IM2COL_MULTICASTENS17_IS19_S1B_NSW_INSB_IJNSB_IJSJ_SE_EEES1E_S1G_EEENSB_IJNSB_IJSE_SY_EEES1L_NSB_IJSY_S1I_EEEEEEEEEEvEEEENS_8epilogue10collective6detail29Sm90TmaWarpSpecializedAdapterINS23_15DefaultEpilogueISM_NSB_IJlNSB_IJSE_lllEEESY_EEES28_NS22_6thread17LinearCombinationISM_Li1EffLNS29_9ScaleType4KindE0ELNS_15FloatRoundStyleE2ESM_EENS_4gemm15EpilogueDefaultEEEEEvvEEEEvNT_6ParamsE,"ax",@progbits
	.align	128
.text._ZN7cutlass13device_kernelINS_4conv6kernel13ConvUniversalINS1_16ConvProblemShapeILNS1_8OperatorE2ELi3EEENS1_10collective14CollectiveConvINS1_46MainloopSm90TmaGmmaWarpSpecializedImplicitGemmILS5_2ELi9ELi3EN4cute5tupleIJNSA_1CILi2EEENSC_ILi1EEESE_EEENS1_36KernelImplicitTmaWarpSpecializedSm90ELi1EEENSB_IJNSC_ILi128EEENSB_IJNSC_ILi64EEEEEESK_EEENS_6half_tESM_NSA_8TiledMMAINSA_8MMA_AtomIJNSA_4SM904GMMA25MMA_64x64x16_F32F16F16_SSILNSQ_5MajorE1ELSS_1ELNSQ_7ScaleInE1ELST_1EEEEEENSA_6LayoutINSB_IJSE_SE_SE_EEENSB_IJNSC_ILi0EEESY_SY_EEEEENSB_IJNSA_10UnderscoreES11_S11_EEEEENS7_6detail26Sm90ImplicitGemmTileTraitsINSA_13SM90_TMA_LOADENSA_14ComposedLayoutINSA_7SwizzleILi3ELi4ELi3EEENSA_18smem_ptr_flag_bitsILi16EEENSW_INSB_IJNSB_IJSJ_SD_EEENSB_IJNSC_ILi8EEES1D_EEENSB_IJSE_NSC_ILi9EEEEEEEEENSB_IJNSB_IJSE_NSC_ILi4096EEEEEENSB_IJSJ_NSC_ILi512EEEEEENSB_IJSY_NSC_ILi8192EEEEEEEEEEEEEvEENS15_INSA_30SM90_TMA_LOAD_IM2COL_MULTICASTENS17_IS19_S1B_NSW_INSB_IJNSB_IJSJ_SE_EEES1E_S1G_EEENSB_IJNSB_IJSE_SY_EEES1L_NSB_IJSY_S1I_EEEEEEEEEEvEEEENS_8epilogue10collective6detail29Sm90TmaWarpSpecializedAdapterINS23_15DefaultEpilogueISM_NSB_IJlNSB_IJSE_lllEEESY_EEES28_NS22_6thread17LinearCombinationISM_Li1EffLNS29_9ScaleType4KindE0ELNS_15FloatRoundStyleE2ESM_EENS_4gemm15EpilogueDefaultEEEEEvvEEEEvNT_6ParamsE:
        .type           _ZN7cutlass13device_kernelINS_4conv6kernel13ConvUniversalINS1_16ConvProblemShapeILNS1_8OperatorE2ELi3EEENS1_10collective14CollectiveConvINS1_46MainloopSm90TmaGmmaWarpSpecializedImplicitGemmILS5_2ELi9ELi3EN4cute5tupleIJNSA_1CILi2EEENSC_ILi1EEESE_EEENS1_36KernelImplicitTmaWarpSpecializedSm90ELi1EEENSB_IJNSC_ILi128EEENSB_IJNSC_ILi64EEEEEESK_EEENS_6half_tESM_NSA_8TiledMMAINSA_8MMA_AtomIJNSA_4SM904GMMA25MMA_64x64x16_F32F16F16_SSILNSQ_5MajorE1ELSS_1ELNSQ_7ScaleInE1ELST_1EEEEEENSA_6LayoutINSB_IJSE_SE_SE_EEENSB_IJNSC_ILi0EEESY_SY_EEEEENSB_IJNSA_10UnderscoreES11_S11_EEEEENS7_6detail26Sm90ImplicitGemmTileTraitsINSA_13SM90_TMA_LOADENSA_14ComposedLayoutINSA_7SwizzleILi3ELi4ELi3EEENSA_18smem_ptr_flag_bitsILi16EEENSW_INSB_IJNSB_IJSJ_SD_EEENSB_IJNSC_ILi8EEES1D_EEENSB_IJSE_NSC_ILi9EEEEEEEEENSB_IJNSB_IJSE_NSC_ILi4096EEEEEENSB_IJSJ_NSC_ILi512EEEEEENSB_IJSY_NSC_ILi8192EEEEEEEEEEEEEvEENS15_INSA_30SM90_TMA_LOAD_IM2COL_MULTICASTENS17_IS19_S1B_NSW_INSB_IJNSB_IJSJ_SE_EEES1E_S1G_EEENSB_IJNSB_IJSE_SY_EEES1L_NSB_IJSY_S1I_EEEEEEEEEEvEEEENS_8epilogue10collective6detail29Sm90TmaWarpSpecializedAdapterINS23_15DefaultEpilogueISM_NSB_IJlNSB_IJSE_lllEEESY_EEES28_NS22_6thread17LinearCombinationISM_Li1EffLNS29_9ScaleType4KindE0ELNS_15FloatRoundStyleE2ESM_EENS_4gemm15EpilogueDefaultEEEEEvvEEEEvNT_6ParamsE,@function
        .size           _ZN7cutlass13device_kernelINS_4conv6kernel13ConvUniversalINS1_16ConvProblemShapeILNS1_8OperatorE2ELi3EEENS1_10collective14CollectiveConvINS1_46MainloopSm90TmaGmmaWarpSpecializedImplicitGemmILS5_2ELi9ELi3EN4cute5tupleIJNSA_1CILi2EEENSC_ILi1EEESE_EEENS1_36KernelImplicitTmaWarpSpecializedSm90ELi1EEENSB_IJNSC_ILi128EEENSB_IJNSC_ILi64EEEEEESK_EEENS_6half_tESM_NSA_8TiledMMAINSA_8MMA_AtomIJNSA_4SM904GMMA25MMA_64x64x16_F32F16F16_SSILNSQ_5MajorE1ELSS_1ELNSQ_7ScaleInE1ELST_1EEEEEENSA_6LayoutINSB_IJSE_SE_SE_EEENSB_IJNSC_ILi0EEESY_SY_EEEEENSB_IJNSA_10UnderscoreES11_S11_EEEEENS7_6detail26Sm90ImplicitGemmTileTraitsINSA_13SM90_TMA_LOADENSA_14ComposedLayoutINSA_7SwizzleILi3ELi4ELi3EEENSA_18smem_ptr_flag_bitsILi16EEENSW_INSB_IJNSB_IJSJ_SD_EEENSB_IJNSC_ILi8EEES1D_EEENSB_IJSE_NSC_ILi9EEEEEEEEENSB_IJNSB_IJSE_NSC_ILi4096EEEEEENSB_IJSJ_NSC_ILi512EEEEEENSB_IJSY_NSC_ILi8192EEEEEEEEEEEEEvEENS15_INSA_30SM90_TMA_LOAD_IM2COL_MULTICASTENS17_IS19_S1B_NSW_INSB_IJNSB_IJSJ_SE_EEES1E_S1G_EEENSB_IJNSB_IJSE_SY_EEES1L_NSB_IJSY_S1I_EEEEEEEEEEvEEEENS_8epilogue10collective6detail29Sm90TmaWarpSpecializedAdapterINS23_15DefaultEpilogueISM_NSB_IJlNSB_IJSE_lllEEESY_EEES28_NS22_6thread17LinearCombinationISM_Li1EffLNS29_9ScaleType4KindE0ELNS_15FloatRoundStyleE2ESM_EENS_4gemm15EpilogueDefaultEEEEEvvEEEEvNT_6ParamsE,(.L_x_167 - _ZN7cutlass13device_kernelINS_4conv6kernel13ConvUniversalINS1_16ConvProblemShapeILNS1_8OperatorE2ELi3EEENS1_10collective14CollectiveConvINS1_46MainloopSm90TmaGmmaWarpSpecializedImplicitGemmILS5_2ELi9ELi3EN4cute5tupleIJNSA_1CILi2EEENSC_ILi1EEESE_EEENS1_36KernelImplicitTmaWarpSpecializedSm90ELi1EEENSB_IJNSC_ILi128EEENSB_IJNSC_ILi64EEEEEESK_EEENS_6half_tESM_NSA_8TiledMMAINSA_8MMA_AtomIJNSA_4SM904GMMA25MMA_64x64x16_F32F16F16_SSILNSQ_5MajorE1ELSS_1ELNSQ_7ScaleInE1ELST_1EEEEEENSA_6LayoutINSB_IJSE_SE_SE_EEENSB_IJNSC_ILi0EEESY_SY_EEEEENSB_IJNSA_10UnderscoreES11_S11_EEEEENS7_6detail26Sm90ImplicitGemmTileTraitsINSA_13SM90_TMA_LOADENSA_14ComposedLayoutINSA_7SwizzleILi3ELi4ELi3EEENSA_18smem_ptr_flag_bitsILi16EEENSW_INSB_IJNSB_IJSJ_SD_EEENSB_IJNSC_ILi8EEES1D_EEENSB_IJSE_NSC_ILi9EEEEEEEEENSB_IJNSB_IJSE_NSC_ILi4096EEEEEENSB_IJSJ_NSC_ILi512EEEEEENSB_IJSY_NSC_ILi8192EEEEEEEEEEEEEvEENS15_INSA_30SM90_TMA_LOAD_IM2COL_MULTICASTENS17_IS19_S1B_NSW_INSB_IJNSB_IJSJ_SE_EEES1E_S1G_EEENSB_IJNSB_IJSE_SY_EEES1L_NSB_IJSY_S1I_EEEEEEEEEEvEEEENS_8epilogue10collective6detail29Sm90TmaWarpSpecializedAdapterINS23_15DefaultEpilogueISM_NSB_IJlNSB_IJSE_lllEEESY_EEES28_NS22_6thread17LinearCombinationISM_Li1EffLNS29_9ScaleType4KindE0ELNS_15FloatRoundStyleE2ESM_EENS_4gemm15EpilogueDefaultEEEEEvvEEEEvNT_6ParamsE)
        .other          _ZN7cutlass13device_kernelINS_4conv6kernel13ConvUniversalINS1_16ConvProblemShapeILNS1_8OperatorE2ELi3EEENS1_10collective14CollectiveConvINS1_46MainloopSm90TmaGmmaWarpSpecializedImplicitGemmILS5_2ELi9ELi3EN4cute5tupleIJNSA_1CILi2EEENSC_ILi1EEESE_EEENS1_36KernelImplicitTmaWarpSpecializedSm90ELi1EEENSB_IJNSC_ILi128EEENSB_IJNSC_ILi64EEEEEESK_EEENS_6half_tESM_NSA_8TiledMMAINSA_8MMA_AtomIJNSA_4SM904GMMA25MMA_64x64x16_F32F16F16_SSILNSQ_5MajorE1ELSS_1ELNSQ_7ScaleInE1ELST_1EEEEEENSA_6LayoutINSB_IJSE_SE_SE_EEENSB_IJNSC_ILi0EEESY_SY_EEEEENSB_IJNSA_10UnderscoreES11_S11_EEEEENS7_6detail26Sm90ImplicitGemmTileTraitsINSA_13SM90_TMA_LOADENSA_14ComposedLayoutINSA_7SwizzleILi3ELi4ELi3EEENSA_18smem_ptr_flag_bitsILi16EEENSW_INSB_IJNSB_IJSJ_SD_EEENSB_IJNSC_ILi8EEES1D_EEENSB_IJSE_NSC_ILi9EEEEEEEEENSB_IJNSB_IJSE_NSC_ILi4096EEEEEENSB_IJSJ_NSC_ILi512EEEEEENSB_IJSY_NSC_ILi8192EEEEEEEEEEEEEvEENS15_INSA_30SM90_TMA_LOAD_IM2COL_MULTICASTENS17_IS19_S1B_NSW_INSB_IJNSB_IJSJ_SE_EEES1E_S1G_EEENSB_IJNSB_IJSE_SY_EEES1L_NSB_IJSY_S1I_EEEEEEEEEEvEEEENS_8epilogue10collective6detail29Sm90TmaWarpSpecializedAdapterINS23_15DefaultEpilogueISM_NSB_IJlNSB_IJSE_lllEEESY_EEES28_NS22_6thread17LinearCombinationISM_Li1EffLNS29_9ScaleType4KindE0ELNS_15FloatRoundStyleE2ESM_EENS_4gemm15EpilogueDefaultEEEEEvvEEEEvNT_6ParamsE,@"STO_CUDA_ENTRY STV_DEFAULT"
_ZN7cutlass13device_kernelINS_4conv6kernel13ConvUniversalINS1_16ConvProblemShapeILNS1_8OperatorE2ELi3EEENS1_10collective14CollectiveConvINS1_46MainloopSm90TmaGmmaWarpSpecializedImplicitGemmILS5_2ELi9ELi3EN4cute5tupleIJNSA_1CILi2EEENSC_ILi1EEESE_EEENS1_36KernelImplicitTmaWarpSpecializedSm90ELi1EEENSB_IJNSC_ILi128EEENSB_IJNSC_ILi64EEEEEESK_EEENS_6half_tESM_NSA_8TiledMMAINSA_8MMA_AtomIJNSA_4SM904GMMA25MMA_64x64x16_F32F16F16_SSILNSQ_5MajorE1ELSS_1ELNSQ_7ScaleInE1ELST_1EEEEEENSA_6LayoutINSB_IJSE_SE_SE_EEENSB_IJNSC_ILi0EEESY_SY_EEEEENSB_IJNSA_10UnderscoreES11_S11_EEEEENS7_6detail26Sm90ImplicitGemmTileTraitsINSA_13SM90_TMA_LOADENSA_14ComposedLayoutINSA_7SwizzleILi3ELi4ELi3EEENSA_18smem_ptr_flag_bitsILi16EEENSW_INSB_IJNSB_IJSJ_SD_EEENSB_IJNSC_ILi8EEES1D_EEENSB_IJSE_NSC_ILi9EEEEEEEEENSB_IJNSB_IJSE_NSC_ILi4096EEEEEENSB_IJSJ_NSC_ILi512EEEEEENSB_IJSY_NSC_ILi8192EEEEEEEEEEEEEvEENS15_INSA_30SM90_TMA_LOAD_IM2COL_MULTICASTENS17_IS19_S1B_NSW_INSB_IJNSB_IJSJ_SE_EEES1E_S1G_EEENSB_IJNSB_IJSE_SY_EEES1L_NSB_IJSY_S1I_EEEEEEEEEEvEEEENS_8epilogue10collective6detail29Sm90TmaWarpSpecializedAdapterINS23_15DefaultEpilogueISM_NSB_IJlNSB_IJSE_lllEEESY_EEES28_NS22_6thread17LinearCombinationISM_Li1EffLNS29_9ScaleType4KindE0ELNS_15FloatRoundStyleE2ESM_EENS_4gemm15EpilogueDefaultEEEEEvvEEEEvNT_6ParamsE:
[----:B------:R-:W-:Y:S01]  /*0000*/  LDC R1, c[0x0][0x28] ;  /* 0x00000a00ff017b82 */ /* 0x000fe20000000800 */
[----:B------:R-:W0:Y:S01]  /*0010*/  S2R R5, SR_TID.X ;  /* 0x0000000000057919 */ /* 0x000e220000002100 */
[----:B------:R-:W-:Y:S01]  /*0020*/  ELECT P0, URZ, PT ;  /* 0x00000000003f782f */ /* 0x000fe20003800000 */
[----:B------:R-:W-:Y:S01]  /*0030*/  BSSY B0, `(.L_x_0) ;  /* 0x0000010000007945 */ /* 0x000fe20003800000 */
[----:B------:R-:W1:Y:S01]  /*0040*/  S2R R4, SR_CTAID.X ;  /* 0x0000000000047919 */ /* 0x000e620000002500 */
[--C-:B0-----:R-:W-:Y:S02]  /*0050*/  SHF.R.U32.HI R0, RZ, 0x5, R5.reuse ;  /* 0x00000005ff007819 */ /* 0x101fe40000011605 */
[----:B------:R-:W-:-:S03]  /*0060*/  SHF.R.U32.HI R6, RZ, 0x7, R5 ;  /* 0x00000007ff067819 */ /* 0x000fc60000011605 */
[----:B------:R-:W0:Y:S04]  /*0070*/  SHFL.IDX PT, R2, R0, RZ, 0x1f ;  /* 0x00001fff00027589 */ /* 0x000e2800000e0000 */
[----:B------:R-:W2:Y:S01]  /*0080*/  SHFL.IDX PT, R6, R6, RZ, 0x1f ;  /* 0x00001fff06067589 */ /* 0x000ea200000e0000 */
[----:B0-----:R-:W-:-:S13]  /*0090*/  ISETP.NE.OR P0, PT, R2, RZ, !P0 ;  /* 0x000000ff0200720c */ /* 0x001fda0004705670 */
[----:B-12---:R-:W-:Y:S05]  /*00a0*/  @P0 BRA `(.L_x_1) ;  /* 0x0000000000200947 */ /* 0x006fea0003800000 */
[----:B------:R-:W-:Y:S02]  /*00b0*/  ULDC.64 UR4, c[0x0][0x198] ;  /* 0x0000660000047ab9 */ /* 0x000fe40000000a00 */
[----:B------:R-:W-:Y:S02]  /*00c0*/  UIADD3 UR6, UP0, UR4, 0xf0, URZ ;  /* 0x000000f004067890 */ /* 0x000fe4000ff1e03f */
[----:B------:R-:W-:Y:S02]  /*00d0*/  UIADD3 UR4, UP1, UR4, 0x1f0, URZ ;  /* 0x000001f004047890 */ /* 0x000fe4000ff3e03f */
[----:B------:R-:W-:Y:S02]  /*00e0*/  UIADD3.X UR7, URZ, UR5, URZ, UP0, !UPT ;  /* 0x000000053f077290 */ /* 0x000fe400087fe43f */
[----:B------:R-:W-:-:S07]  /*00f0*/  UIADD3.X UR5, URZ, UR5, URZ, UP1, !UPT ;  /* 0x000000053f057290 */ /* 0x000fce0008ffe43f */
[----:B------:R0:W-:Y:S02]  /*0100*/  UTMACCTL.PF [UR6] ;  /* 0x00000000060079b9 */ /* 0x0001e40008040000 */
[----:B------:R0:W-:Y:S02]  /*0110*/  UTMACCTL.PF [UR4] ;  /* 0x00000000040079b9 */ /* 0x0001e40008040000 */
[----:B0-----:R-:W-:Y:S01]  /*0120*/  NOP ;  /* 0x0000000000007918 */ /* 0x001fe20000000000 */
.L_x_1:
[----:B------:R-:W-:Y:S05]  /*0130*/  BSYNC B0 ;  /* 0x0000000000007941 */ /* 0x000fea0003800000 */
.L_x_0:
[----:B------:R-:W0:Y:S01]  /*0140*/  SHFL.IDX PT, R0, R0, RZ, 0x1f ;  /* 0x00001fff00007589 */ /* 0x000e2200000e0000 */
[----:B------:R-:W-:Y:S02]  /*0150*/  SHF.R.S32.HI R8, RZ, 0x1f, R5 ;  /* 0x0000001fff087819 */ /* 0x000fe40000011405 */
[----:B------:R-:W-:Y:S01]  /*0160*/  I2FP.F32.U32 R10, R4 ;  /* 0x00000004000a7245 */ /* 0x000fe20000201000 */
[----:B------:R-:W1:Y:S01]  /*0170*/  S2R R95, SR_CTAID.Y ;  /* 0x00000000005f7919 */ /* 0x000e620000002600 */
[----:B------:R-:W-:-:S04]  /*0180*/  LEA.HI R8, R8, R5, RZ, 0x7 ;  /* 0x0000000508087211 */ /* 0x000fc800078f38ff */
[----:B------:R-:W-:-:S05]  /*0190*/  LOP3.LUT R8, R8, 0xffffff80, RZ, 0xc0, !PT ;  /* 0xffffff8008087812 */ /* 0x000fca00078ec0ff */
[----:B------:R-:W-:-:S05]  /*01a0*/  IMAD.IADD R7, R5, 0x1, -R8 ;  /* 0x0000000105077824 */ /* 0x000fca00078e0a08 */
[----:B------:R-:W-:-:S04]  /*01b0*/  SHF.R.S32.HI R8, RZ, 0x1f, R7 ;  /* 0x0000001fff087819 */ /* 0x000fc80000011407 */
[----:B------:R-:W-:Y:S02]  /*01c0*/  LEA.HI R8, R8, R7, RZ, 0x3 ;  /* 0x0000000708087211 */ /* 0x000fe400078f18ff */
[----:B0-----:R-:W-:Y:S02]  /*01d0*/  ISETP.NE.AND P0, PT, R0, RZ, PT ;  /* 0x000000ff0000720c */ /* 0x001fe40003f05270 */
[--C-:B------:R-:W-:Y:S02]  /*01e0*/  SHF.R.S32.HI R3, RZ, 0x3, R8.reuse ;  /* 0x00000003ff037819 */ /* 0x100fe40000011408 */
[----:B------:R-:W-:Y:S02]  /*01f0*/  SHF.R.S32.HI R8, RZ, 0x1f, R8 ;  /* 0x0000001fff087819 */ /* 0x000fe40000011408 */
[----:B------:R-:W-:-:S07]  /*0200*/  SHF.R.S32.HI R9, RZ, 0x1f, R0 ;  /* 0x0000001fff097819 */ /* 0x000fce0000011400 */
[----:B-1----:R-:W-:Y:S05]  /*0210*/  @P0 BRA `(.L_x_2) ;  /* 0x00000000008c0947 */ /* 0x002fea0003800000 */
[----:B------:R-:W-:Y:S01]  /*0220*/  ELECT P0, URZ, PT ;  /* 0x00000000003f782f */ /* 0x000fe20003800000 */
[----:B------:R-:W-:-:S12]  /*0230*/  BSSY B0, `(.L_x_2) ;  /* 0x0000021000007945 */ /* 0x000fd80003800000 */
[----:B------:R-:W-:Y:S05]  /*0240*/  @!P0 BRA `(.L_x_3) ;  /* 0x00000000007c8947 */ /* 0x000fea0003800000 */
[----:B------:R-:W0:Y:S01]  /*0250*/  S2UR UR8, SR_CgaCtaId ;  /* 0x00000000000879c3 */ /* 0x000e220000008800 */
[----:B------:R-:W-:Y:S01]  /*0260*/  UMOV UR4, 0x400 ;  /* 0x0000040000047882 */ /* 0x000fe20000000000 */
[----:B------:R-:W-:Y:S01]  /*0270*/  UMOV UR5, 0x1 ;  /* 0x0000000100057882 */ /* 0x000fe20000000000 */
[----:B------:R-:W-:Y:S02]  /*0280*/  UMOV UR6, 0x2 ;  /* 0x0000000200067882 */ /* 0x000fe40000000000 */
[----:B------:R-:W-:-:S04]  /*0290*/  UIADD3 UR6, -UR6, 0x100000, URZ ;  /* 0x0010000006067890 */ /* 0x000fc8000fffe13f */
[----:B------:R-:W-:Y:S02]  /*02a0*/  USHF.L.U32 UR7, UR6, 0xb, URZ ;  /* 0x0000000b06077899 */ /* 0x000fe4000800063f */
[----:B------:R-:W-:Y:S02]  /*02b0*/  USHF.L.U32 UR6, UR6, 0x1, URZ ;  /* 0x0000000106067899 */ /* 0x000fe4000800063f */
[----:B0-----:R-:W-:Y:S02]  /*02c0*/  ULEA UR8, UR8, UR4, 0x18 ;  /* 0x0000000408087291 */ /* 0x001fe4000f8ec03f */
[----:B------:R-:W-:-:S04]  /*02d0*/  UIADD3 UR4, -UR5, 0x100000, URZ ;  /* 0x0010000005047890 */ /* 0x000fc8000fffe13f */
[----:B------:R-:W-:Y:S02]  /*02e0*/  USHF.L.U32 UR5, UR4, 0xb, URZ ;  /* 0x0000000b04057899 */ /* 0x000fe4000800063f */
[----:B------:R-:W-:Y:S01]  /*02f0*/  USHF.L.U32 UR4, UR4, 0x1, URZ ;  /* 0x0000000104047899 */ /* 0x000fe2000800063f */
[----:B------:R-:W0:Y:S11]  /*0300*/  FENCE.VIEW.ASYNC.S ;  /* 0x00000000000073c6 */ /* 0x000e360000000000 */
[----:B0-----:R0:W1:Y:S01]  /*0310*/  SYNCS.EXCH.64 URZ, [UR8+0x36000], UR4 ;  /* 0x03600004083f75b2 */ /* 0x0010620008000100 */
[----:B------:R0:W2:Y:S01]  /*0320*/  SYNCS.EXCH.64 URZ, [UR8+0x36048], UR6 ;  /* 0x03604806083f75b2 */ /* 0x0000a20008000100 */
[----:B------:R0:W3:Y:S01]  /*0330*/  SYNCS.EXCH.64 URZ, [UR8+0x36008], UR4 ;  /* 0x03600804083f75b2 */ /* 0x0000e20008000100 */
[----:B------:R0:W4:Y:S01]  /*0340*/  SYNCS.EXCH.64 URZ, [UR8+0x36050], UR6 ;  /* 0x03605006083f75b2 */ /* 0x0001220008000100 */
[----:B------:R0:W0:Y:S01]  /*0350*/  SYNCS.EXCH.64 URZ, [UR8+0x36010], UR4 ;  /* 0x03601004083f75b2 */ /* 0x0000220008000100 */
        /* <DEDUP_REMOVED lines=13> */
[----:B------:R-:W-:Y:S01]  /*0430*/  NOP ;  /* 0x0000000000007918 */ /* 0x000fe20000000000 */
.L_x_3:
[----:B0-----:R-:W-:Y:S05]  /*0440*/  BSYNC B0 ;  /* 0x0000000000007941 */ /* 0x001fea0003800000 */
.L_x_2:
[----:B------:R-:W-:Y:S01]  /*0450*/  ULDC UR4, c[0x0][0x150] ;  /* 0x0000540000047ab9 */ /* 0x000fe20000000800 */
[----:B------:R-:W-:Y:S01]  /*0460*/  LEA.HI R8, R8, R3, RZ, 0x2 ;  /* 0x0000000308087211 */ /* 0x000fe200078f10ff */
[----:B------:R-:W-:Y:S01]  /*0470*/  FMUL R10, R10, UR4 ;  /* 0x000000040a0a7c20 */ /* 0x000fe20008400000 */
[----:B------:R-:W-:Y:S01]  /*0480*/  LEA.HI R9, R9, R0, RZ, 0x2 ;  /* 0x0000000009097211 */ /* 0x000fe200078f10ff */
[----:B------:R-:W-:Y:S01]  /*0490*/  ULDC UR4, c[0x0][0x154] ;  /* 0x0000550000047ab9 */ /* 0x000fe20000000800 */
[----:B------:R-:W-:Y:S01]  /*04a0*/  LOP3.LUT R8, R8, 0xfffffffc, RZ, 0xc0, !PT ;  /* 0xfffffffc08087812 */ /* 0x000fe200078ec0ff */
[----:B------:R-:W0:Y:S01]  /*04b0*/  LDC R12, c[0x0][0x140] ;  /* 0x00005000ff0c7b82 */ /* 0x000e220000000800 */
[----:B------:R-:W-:Y:S01]  /*04c0*/  LOP3.LUT R9, R9, 0x3ffffffc, RZ, 0xc0, !PT ;  /* 0x3ffffffc09097812 */ /* 0x000fe200078ec0ff */
[----:B------:R-:W5:Y:S01]  /*04d0*/  F2I.U32.TRUNC.NTZ R10, R10 ;  /* 0x0000000a000a7305 */ /* 0x000f62000020f000 */
[----:B------:R-:W-:Y:S01]  /*04e0*/  LOP3.LUT P0, RZ, R7, 0x7, RZ, 0xc0, !PT ;  /* 0x0000000707ff7812 */ /* 0x000fe2000780c0ff */
[----:B------:R-:W-:Y:S01]  /*04f0*/  IMAD.IADD R8, R3, 0x1, -R8 ;  /* 0x0000000103087824 */ /* 0x000fe200078e0a08 */
[----:B------:R-:W-:Y:S01]  /*0500*/  I2FP.F32.U32 R3, R95 ;  /* 0x0000005f00037245 */ /* 0x000fe20000201000 */
[----:B------:R-:W-:Y:S01]  /*0510*/  IMAD.IADD R9, R0, 0x1, -R9 ;  /* 0x0000000100097824 */ /* 0x000fe200078e0a09 */
[----:B------:R-:W-:Y:S01]  /*0520*/  ISETP.NE.AND P3, PT, R6, 0x1, PT ;  /* 0x000000010600780c */ /* 0x000fe20003f65270 */
[----:B------:R-:W-:Y:S01]  /*0530*/  NOP ;  /* 0x0000000000007918 */ /* 0x000fe20000000000 */
[----:B------:R-:W-:Y:S01]  /*0540*/  NOP ;  /* 0x0000000000007918 */ /* 0x000fe20000000000 */
[----:B------:R-:W-:-:S02]  /*0550*/  IMAD R8, R9, 0x4, R8 ;  /* 0x0000000409087824 */ /* 0x000fc400078e0208 */
[----:B------:R-:W-:Y:S01]  /*0560*/  FMUL R11, R3, UR4 ;  /* 0x00000004030b7c20 */ /* 0x000fe20008400000 */
[----:B------:R-:W-:Y:S02]  /*0570*/  ULDC UR4, c[0x0][0x144] ;  /* 0x0000510000047ab9 */ /* 0x000fe40000000800 */
[----:B------:R-:W-:Y:S01]  /*0580*/  LEA.HI R0, R8, R8, RZ, 0x1 ;  /* 0x0000000808007211 */ /* 0x000fe200078f08ff */
[----:B-----5:R-:W-:Y:S02]  /*0590*/  IMAD.MOV R9, RZ, RZ, -R10 ;  /* 0x000000ffff097224 */ /* 0x020fe400078e0a0a */
[----:B------:R-:W5:Y:S01]  /*05a0*/  F2I.U32.TRUNC.NTZ R11, R11 ;  /* 0x0000000b000b7305 */ /* 0x000f62000020f000 */
[----:B------:R-:W-:Y:S01]  /*05b0*/  LOP3.LUT R3, R0, 0xfffffffe, RZ, 0xc0, !PT ;  /* 0xfffffffe00037812 */ /* 0x000fe200078ec0ff */
[----:B------:R-:W-:Y:S01]  /*05c0*/  IMAD R0, R9, UR4, R4 ;  /* 0x0000000409007c24 */ /* 0x000fe2000f8e0204 */
[----:B------:R-:W-:Y:S01]  /*05d0*/  ULDC UR4, c[0x0][0x148] ;  /* 0x0000520000047ab9 */ /* 0x000fe20000000800 */
[----:B------:R-:W-:Y:S01]  /*05e0*/  IMAD.SHL.U32 R9, R8, 0x4, RZ ;  /* 0x0000000408097824 */ /* 0x000fe200078e00ff */
[----:B0-----:R-:W-:Y:S01]  /*05f0*/  ISETP.EQ.U32.AND P1, PT, R12, 0x1, PT ;  /* 0x000000010c00780c */ /* 0x001fe20003f22070 */
[----:B------:R-:W-:-:S05]  /*0600*/  IMAD.IADD R3, R8, 0x1, -R3 ;  /* 0x0000000108037824 */ /* 0x000fca00078e0a03 */
[----:B------:R-:W-:Y:S02]  /*0610*/  ISETP.NE.AND P4, PT, R3, R0, PT ;  /* 0x000000000300720c */ /* 0x000fe40003f85270 */
[----:B------:R-:W-:Y:S01]  /*0620*/  SHF.R.S32.HI R3, RZ, 0x1f, R2 ;  /* 0x0000001fff037819 */ /* 0x000fe20000011402 */
[----:B-----5:R-:W-:Y:S01]  /*0630*/  IMAD.MOV R10, RZ, RZ, -R11 ;  /* 0x000000ffff0a7224 */ /* 0x020fe200078e0a0b */
[----:B------:R-:W-:Y:S02]  /*0640*/  LOP3.LUT R0, R8, 0xc, R9, 0x78, !PT ;  /* 0x0000000c08007812 */ /* 0x000fe400078e7809 */
[----:B------:R-:W-:Y:S01]  /*0650*/  LEA.HI R3, R3, R2, RZ, 0x2 ;  /* 0x0000000203037211 */ /* 0x000fe200078f10ff */
[----:B------:R-:W-:Y:S01]  /*0660*/  IMAD R9, R10, UR4, R95 ;  /* 0x000000040a097c24 */ /* 0x000fe2000f8e025f */
[----:B------:R-:W-:Y:S02]  /*0670*/  ISETP.LT.U32.AND P0, PT, R0, 0x2, !P0 ;  /* 0x000000020000780c */ /* 0x000fe40004701070 */
[----:B------:R-:W-:-:S03]  /*0680*/  LOP3.LUT R3, R3, 0xfffffffc, RZ, 0xc0, !PT ;  /* 0xfffffffc03037812 */ /* 0x000fc600078ec0ff */
[----:B------:R-:W-:Y:S02]  /*0690*/  @P4 LEA.HI R8, R0, R0, RZ, 0x1 ;  /* 0x0000000000084211 */ /* 0x000fe400078f08ff */
[----:B------:R-:W-:Y:S02]  /*06a0*/  IMAD.IADD R11, R2, 0x1, -R3 ;  /* 0x00000001020b7824 */ /* 0x000fe400078e0a03 */
[----:B------:R-:W-:Y:S01]  /*06b0*/  @P4 SHF.R.S32.HI R8, RZ, 0x1, R8 ;  /* 0x00000001ff084819 */ /* 0x000fe20000011408 */
[----:B------:R-:W-:Y:S02]  /*06c0*/  IMAD.MOV.U32 R3, RZ, RZ, 0x1 ;  /* 0x00000001ff037424 */ /* 0x000fe400078e00ff */
[----:B------:R-:W-:Y:S02]  /*06d0*/  LOP3.LUT P2, RZ, R6, R11, RZ, 0xfc, !PT ;  /* 0x0000000b06ff7212 */ /* 0x000fe4000784fcff */
[----:B------:R-:W-:Y:S02]  /*06e0*/  @P4 ISETP.NE.AND P5, PT, R8, R9, PT ;  /* 0x000000090800420c */ /* 0x000fe40003fa5270 */
[----:B------:R-:W-:-:S02]  /*06f0*/  SEL R2, RZ, 0x1, P2 ;  /* 0x00000001ff027807 */ /* 0x000fc40001000000 */
[----:B------:R-:W-:Y:S02]  /*0700*/  SEL R8, RZ, 0x1, !P0 ;  /* 0x00000001ff087807 */ /* 0x000fe40004000000 */
[----:B------:R-:W-:Y:S02]  /*0710*/  @P4 SEL R3, RZ, 0x1, P5 ;  /* 0x00000001ff034807 */ /* 0x000fe40002800000 */
[----:B------:R-:W-:Y:S02]  /*0720*/  SEL R2, R2, 0x2, P3 ;  /* 0x0000000202027807 */ /* 0x000fe40001800000 */
[----:B------:R-:W-:Y:S01]  /*0730*/  LOP3.LUT R3, R3, R8, RZ, 0xc0, !PT ;  /* 0x0000000803037212 */ /* 0x000fe200078ec0ff */
[----:B------:R-:W-:Y:S06]  /*0740*/  @!P1 BRA `(.L_x_4) ;  /* 0x0000000000089947 */ /* 0x000fec0003800000 */
[----:B-1234-:R-:W-:Y:S01]  /*0750*/  UCGABAR_ARV ;  /* 0x00000000000079c7 */ /* 0x01efe20008000000 */
[----:B------:R-:W-:Y:S05]  /*0760*/  BRA `(.L_x_5) ;  /* 0x0000000000047947 */ /* 0x000fea0003800000 */
.L_x_4:
[----:B-1234-:R-:W-:Y:S01]  /*0770*/  NOP ;  /* 0x0000000000007918 */ /* 0x01efe20000000000 */
.L_x_5:
[----:B------:R-:W-:Y:S01]  /*0780*/  ULDC.64 UR4, c[0x0][0x618] ;  /* 0x0001860000047ab9 */ /* 0x000fe20000000a00 */
[----:B------:R-:W-:Y:S01]  /*0790*/  ULDC.64 UR12, c[0x0][0x208] ;  /* 0x00008200000c7ab9 */ /* 0x000fe20000000a00 */
[----:B------:R-:W-:-:S04]  /*07a0*/  ISETP.NE.U32.AND P0, PT, RZ, UR4, PT ;  /* 0x00000004ff007c0c */ /* 0x000fc8000bf05070 */
[----:B------:R-:W-:-:S13]  /*07b0*/  ISETP.NE.AND.EX P0, PT, RZ, UR5, PT, P0 ;  /* 0x00000005ff007c0c */ /* 0x000fda000bf05300 */
[----:B------:R-:W-:Y:S05]  /*07c0*/  @!P0 BRA `(.L_x_6) ;  /* 0x00000000001c8947 */ /* 0x000fea0003800000 */
[----:B------:R-:W0:Y:S02]  /*07d0*/  LDC.64 R8, c[0x0][0x618] ;  /* 0x00018600ff087b82 */ /* 0x000e240000000a00 */
[----:B0-----:R-:W2:Y:S02]  /*07e0*/  LDG.E.64 R8, desc[UR12][R8.64] ;  /* 0x0000000c08087981 */ /* 0x001ea4000c1e1b00 */
[----:B--2---:R-:W-:-:S04]  /*07f0*/  ISETP.NE.U32.AND P0, PT, R8, RZ, PT ;  /* 0x000000ff0800720c */ /* 0x004fc80003f05070 */
[----:B------:R-:W-:-:S13]  /*0800*/  ISETP.NE.AND.EX P0, PT, R9, RZ, PT, P0 ;  /* 0x000000ff0900720c */ /* 0x000fda0003f05300 */
[----:B------:R-:W-:Y:S05]  /*0810*/  @!P0 BRA `(.L_x_6) ;  /* 0x0000000000088947 */ /* 0x000fea0003800000 */
[----:B------:R0:W5:Y:S01]  /*0820*/  LD.E R90, desc[UR12][R8.64] ;  /* 0x0000000c085a7980 */ /* 0x000162000c101900 */
[----:B------:R-:W-:Y:S05]  /*0830*/  BRA `(.L_x_7) ;  /* 0x0000000000207947 */ /* 0x000fea0003800000 */
.L_x_6:
[----:B------:R-:W-:Y:S02]  /*0840*/  ULDC.64 UR4, c[0x0][0x608] ;  /* 0x0001820000047ab9 */ /* 0x000fe40000000a00 */
[----:B------:R-:W-:-:S04]  /*0850*/  ISETP.NE.U32.AND P0, PT, RZ, UR4, PT ;  /* 0x00000004ff007c0c */ /* 0x000fc8000bf05070 */
[----:B------:R-:W-:-:S13]  /*0860*/  ISETP.NE.AND.EX P0, PT, RZ, UR5, PT, P0 ;  /* 0x00000005ff007c0c */ /* 0x000fda000bf05300 */
[----:B------:R-:W-:Y:S05]  /*0870*/  @!P0 BRA `(.L_x_8) ;  /* 0x00000000000c8947 */ /* 0x000fea0003800000 */
[----:B------:R-:W0:Y:S02]  /*0880*/  LDC.64 R90, c[0x0][0x608] ;  /* 0x00018200ff5a7b82 */ /* 0x000e240000000a00 */
[----:B0-----:R1:W5:Y:S01]  /*0890*/  LDG.E R90, desc[UR12][R90.64] ;  /* 0x0000000c5a5a7981 */ /* 0x001362000c1e1900 */
[----:B------:R-:W-:Y:S05]  /*08a0*/  BRA `(.L_x_7) ;  /* 0x0000000000047947 */ /* 0x000fea0003800000 */
.L_x_8:
[----:B------:R-:W2:Y:S02]  /*08b0*/  LDC R90, c[0x0][0x600] ;  /* 0x00018000ff5a7b82 */ /* 0x000ea40000000800 */
.L_x_7:
[----:B------:R-:W-:Y:S02]  /*08c0*/  ULDC.64 UR4, c[0x0][0x620] ;  /* 0x0001880000047ab9 */ /* 0x000fe40000000a00 */
[----:B------:R-:W-:-:S04]  /*08d0*/  ISETP.NE.U32.AND P0, PT, RZ, UR4, PT ;  /* 0x00000004ff007c0c */ /* 0x000fc8000bf05070 */
[----:B------:R-:W-:-:S13]  /*08e0*/  ISETP.NE.AND.EX P0, PT, RZ, UR5, PT, P0 ;  /* 0x00000005ff007c0c */ /* 0x000fda000bf05300 */
[----:B------:R-:W-:Y:S05]  /*08f0*/  @!P0 BRA `(.L_x_9) ;  /* 0x00000000001c8947 */ /* 0x000fea0003800000 */
[----:B0-----:R-:W0:Y:S02]  /*0900*/  LDC.64 R8, c[0x0][0x620] ;  /* 0x00018800ff087b82 */ /* 0x001e240000000a00 */
[----:B0-----:R-:W3:Y:S02]  /*0910*/  LDG.E.64 R8, desc[UR12][R8.64] ;  /* 0x0000000c08087981 */ /* 0x001ee4000c1e1b00 */
[----:B---3--:R-:W-:-:S04]  /*0920*/  ISETP.NE.U32.AND P0, PT, R8, RZ, PT ;  /* 0x000000ff0800720c */ /* 0x008fc80003f05070 */
[----:B------:R-:W-:-:S13]  /*0930*/  ISETP.NE.AND.EX P0, PT, R9, RZ, PT, P0 ;  /* 0x000000ff0900720c */ /* 0x000fda0003f05300 */
[----:B------:R-:W-:Y:S05]  /*0940*/  @!P0 BRA `(.L_x_9) ;  /* 0x0000000000088947 */ /* 0x000fea0003800000 */
[----:B------:R0:W5:Y:S01]  /*0950*/  LD.E R89, desc[UR12][R8.64] ;  /* 0x0000000c08597980 */ /* 0x000162000c101900 */
[----:B------:R-:W-:Y:S05]  /*0960*/  BRA `(.L_x_10) ;  /* 0x0000000000207947 */ /* 0x000fea0003800000 */
.L_x_9:
[----:B------:R-:W-:Y:S02]  /*0970*/  ULDC.64 UR4, c[0x0][0x610] ;  /* 0x0001840000047ab9 */ /* 0x000fe40000000a00 */
[----:B------:R-:W-:-:S04]  /*0980*/  ISETP.NE.U32.AND P0, PT, RZ, UR4, PT ;  /* 0x00000004ff007c0c */ /* 0x000fc8000bf05070 */
[----:B------:R-:W-:-:S13]  /*0990*/  ISETP.NE.AND.EX P0, PT, RZ, UR5, PT, P0 ;  /* 0x00000005ff007c0c */ /* 0x000fda000bf05300 */
[----:B------:R-:W-:Y:S05]  /*09a0*/  @!P0 BRA `(.L_x_11) ;  /* 0x00000000000c8947 */ /* 0x000fea0003800000 */
[----:B0-----:R-:W0:Y:S02]  /*09b0*/  LDC.64 R8, c[0x0][0x610] ;  /* 0x00018400ff087b82 */ /* 0x001e240000000a00 */
[----:B0-----:R3:W5:Y:S01]  /*09c0*/  LDG.E R89, desc[UR12][R8.64] ;  /* 0x0000000c08597981 */ /* 0x001762000c1e1900 */
[----:B------:R-:W-:Y:S05]  /*09d0*/  BRA `(.L_x_10) ;  /* 0x0000000000047947 */ /* 0x000fea0003800000 */
.L_x_11:
[----:B------:R-:W4:Y:S02]  /*09e0*/  LDC R89, c[0x0][0x604] ;  /* 0x00018100ff597b82 */ /* 0x000f240000000800 */
.L_x_10:
[----:B0--3--:R-:W0:Y:S08]  /*09f0*/  LDC R8, c[0x0][0x4d8] ;  /* 0x00013600ff087b82 */ /* 0x009e300000000800 */
[----:B-1----:R-:W1:Y:S01]  /*0a00*/  LDC R91, c[0x0][0x4dc] ;  /* 0x00013700ff5b7b82 */ /* 0x002e620000000800 */
[----:B0-----:R-:W-:-:S05]  /*0a10*/  VIADD R8, R8, 0x3f ;  /* 0x0000003f08087836 */ /* 0x001fca0000000000 */
[----:B------:R-:W-:Y:S02]  /*0a20*/  SHF.R.S32.HI R9, RZ, 0x1f, R8 ;  /* 0x0000001fff097819 */ /* 0x000fe40000011408 */
[----:B-1----:R-:W-:Y:S02]  /*0a30*/  IABS R18, R91 ;  /* 0x0000005b00127213 */ /* 0x002fe40000000000 */
[----:B------:R-:W-:-:S04]  /*0a40*/  LEA.HI R9, R9, R8, RZ, 0x6 ;  /* 0x0000000809097211 */ /* 0x000fc800078f30ff */
[----:B------:R-:W-:-:S04]  /*0a50*/  SHF.R.S32.HI R10, RZ, 0x6, R9 ;  /* 0x00000006ff0a7819 */ /* 0x000fc80000011409 */
[-C--:B------:R-:W-:Y:S02]  /*0a60*/  IABS R16, R10.reuse ;  /* 0x0000000a00107213 */ /* 0x080fe40000000000 */
[----:B------:R-:W-:Y:S02]  /*0a70*/  IABS R14, R10 ;  /* 0x0000000a000e7213 */ /* 0x000fe40000000000 */
[----:B------:R-:W0:Y:S03]  /*0a80*/  I2F.RP R12, R16 ;  /* 0x00000010000c7306 */ /* 0x000e260000209400 */
[----:B------:R-:W-:-:S05]  /*0a90*/  IMAD.MOV R15, RZ, RZ, -R14 ;  /* 0x000000ffff0f7224 */ /* 0x000fca00078e0a0e */
[----:B0-----:R-:W0:Y:S02]  /*0aa0*/  MUFU.RCP R12, R12 ;  /* 0x0000000c000c7308 */ /* 0x001e240000001000 */
[----:B0-----:R-:W-:Y:S01]  /*0ab0*/  VIADD R8, R12, 0xffffffe ;  /* 0x0ffffffe0c087836 */ /* 0x001fe20000000000 */
[----:B------:R-:W-:-:S05]  /*0ac0*/  IABS R12, R95 ;  /* 0x0000005f000c7213 */ /* 0x000fca0000000000 */
[----:B------:R0:W1:Y:S02]  /*0ad0*/  F2I.FTZ.U32.TRUNC.NTZ R9, R8 ;  /* 0x0000000800097305 */ /* 0x000064000021f000 */
[----:B0-----:R-:W-:Y:S02]  /*0ae0*/  IMAD.MOV.U32 R8, RZ, RZ, RZ ;  /* 0x000000ffff087224 */ /* 0x001fe400078e00ff */
[----:B-1----:R-:W-:-:S04]  /*0af0*/  IMAD.MOV R13, RZ, RZ, -R9 ;  /* 0x000000ffff0d7224 */ /* 0x002fc800078e0a09 */
[----:B------:R-:W-:-:S04]  /*0b00*/  IMAD R13, R13, R16, RZ ;  /* 0x000000100d0d7224 */ /* 0x000fc800078e02ff */
[----:B------:R-:W-:Y:S02]  /*0b10*/  IMAD.HI.U32 R9, R9, R13, R8 ;  /* 0x0000000d09097227 */ /* 0x000fe400078e0008 */
[----:B------:R-:W0:Y:S04]  /*0b20*/  I2F.RP R13, R18 ;  /* 0x00000012000d7306 */ /* 0x000e280000209400 */
[----:B------:R-:W-:-:S04]  /*0b30*/  IMAD.HI.U32 R8, R9, R12, RZ ;  /* 0x0000000c09087227 */ /* 0x000fc800078e00ff */
[----:B------:R-:W-:Y:S01]  /*0b40*/  IMAD R9, R8, R15, R12 ;  /* 0x0000000f08097224 */ /* 0x000fe200078e020c */
[----:B------:R-:W-:-:S04]  /*0b50*/  LOP3.LUT R12, R95, R10, RZ, 0x3c, !PT ;  /* 0x0000000a5f0c7212 */ /* 0x000fc800078e3cff */
[----:B------:R-:W-:Y:S01]  /*0b60*/  ISETP.GT.U32.AND P2, PT, R16, R9, PT ;  /* 0x000000091000720c */ /* 0x000fe20003f44070 */
[----:B0-----:R-:W0:Y:S01]  /*0b70*/  MUFU.RCP R13, R13 ;  /* 0x0000000d000d7308 */ /* 0x001e220000001000 */
[----:B------:R-:W-:-:S11]  /*0b80*/  ISETP.GE.AND P3, PT, R12, RZ, PT ;  /* 0x000000ff0c00720c */ /* 0x000fd60003f66270 */
[----:B------:R-:W-:Y:S02]  /*0b90*/  @!P2 IMAD.IADD R9, R9, 0x1, -R16 ;  /* 0x000000010909a824 */ /* 0x000fe400078e0a10 */
[----:B------:R-:W-:Y:S01]  /*0ba0*/  @!P2 VIADD R8, R8, 0x1 ;  /* 0x000000010808a836 */ /* 0x000fe20000000000 */
[----:B------:R-:W-:Y:S02]  /*0bb0*/  ISETP.NE.AND P2, PT, R10, RZ, PT ;  /* 0x000000ff0a00720c */ /* 0x000fe40003f45270 */
[----:B------:R-:W-:Y:S01]  /*0bc0*/  ISETP.GE.U32.AND P0, PT, R9, R16, PT ;  /* 0x000000100900720c */ /* 0x000fe20003f06070 */
[----:B0-----:R-:W-:Y:S01]  /*0bd0*/  VIADD R14, R13, 0xffffffe ;  /* 0x0ffffffe0d0e7836 */ /* 0x001fe20000000000 */
[----:B------:R-:W0:Y:S03]  /*0be0*/  LDC R16, c[0x0][0x4e0] ;  /* 0x00013800ff107b82 */ /* 0x000e260000000800 */
[----:B------:R-:W1:Y:S08]  /*0bf0*/  F2I.FTZ.U32.TRUNC.NTZ R9, R14 ;  /* 0x0000000e00097305 */ /* 0x000e70000021f000 */
[----:B------:R-:W-:-:S04]  /*0c00*/  @P0 VIADD R8, R8, 0x1 ;  /* 0x0000000108080836 */ /* 0x000fc80000000000 */
[----:B------:R-:W-:Y:S02]  /*0c10*/  IMAD.MOV.U32 R20, RZ, RZ, R8 ;  /* 0x000000ffff147224 */ /* 0x000fe400078e0008 */
[----:B------:R-:W-:Y:S02]  /*0c20*/  IMAD.MOV.U32 R8, RZ, RZ, RZ ;  /* 0x000000ffff087224 */ /* 0x000fe400078e00ff */
[--C-:B-1----:R-:W-:Y:S02]  /*0c30*/  IMAD.MOV R13, RZ, RZ, -R9.reuse ;  /* 0x000000ffff0d7224 */ /* 0x102fe400078e0a09 */
[----:B------:R-:W-:Y:S01]  /*0c40*/  @!P3 IMAD.MOV R20, RZ, RZ, -R20 ;  /* 0x000000ffff14b224 */ /* 0x000fe200078e0a14 */
[----:B------:R-:W-:Y:S01]  /*0c50*/  @!P2 LOP3.LUT R20, RZ, R10, RZ, 0x33, !PT ;  /* 0x0000000aff14a212 */ /* 0x000fe200078e33ff */
[----:B------:R-:W-:Y:S01]  /*0c60*/  IMAD R13, R13, R18, RZ ;  /* 0x000000120d0d7224 */ /* 0x000fe200078e02ff */
[----:B0-----:R-:W-:Y:S02]  /*0c70*/  IABS R15, R16 ;  /* 0x00000010000f7213 */ /* 0x001fe40000000000 */
[----:B------:R-:W-:Y:S01]  /*0c80*/  IABS R12, R20 ;  /* 0x00000014000c7213 */ /* 0x000fe20000000000 */
[----:B------:R-:W-:-:S02]  /*0c90*/  IMAD.HI.U32 R8, R9, R13, R8 ;  /* 0x0000000d09087227 */ /* 0x000fc400078e0008 */
[----:B------:R-:W0:Y:S02]  /*0ca0*/  I2F.RP R13, R15 ;  /* 0x0000000f000d7306 */ /* 0x000e240000209400 */
[----:B------:R-:W-:-:S04]  /*0cb0*/  IMAD.MOV.U32 R9, RZ, RZ, R12 ;  /* 0x000000ffff097224 */ /* 0x000fc800078e000c */
[----:B------:R-:W-:-:S04]  /*0cc0*/  IMAD.HI.U32 R8, R8, R9, RZ ;  /* 0x0000000908087227 */ /* 0x000fc800078e00ff */
[----:B------:R-:W-:-:S04]  /*0cd0*/  IMAD.MOV R12, RZ, RZ, -R8 ;  /* 0x000000ffff0c7224 */ /* 0x000fc800078e0a08 */
[----:B------:R-:W-:Y:S01]  /*0ce0*/  IMAD R9, R18, R12, R9 ;  /* 0x0000000c12097224 */ /* 0x000fe200078e0209 */
[----:B0-----:R-:W0:Y:S01]  /*0cf0*/  MUFU.RCP R13, R13 ;  /* 0x0000000d000d7308 */ /* 0x001e220000001000 */
[----:B------:R-:W-:-:S03]  /*0d00*/  LOP3.LUT R12, R20, R91, RZ, 0x3c, !PT ;  /* 0x0000005b140c7212 */ /* 0x000fc600078e3cff */
[----:B------:R-:W-:Y:S02]  /*0d10*/  ISETP.GT.U32.AND P2, PT, R18, R9, PT ;  /* 0x000000091200720c */ /* 0x000fe40003f44070 */
[----:B------:R-:W-:-:S11]  /*0d20*/  ISETP.GE.AND P3, PT, R12, RZ, PT ;  /* 0x000000ff0c00720c */ /* 0x000fd60003f66270 */
[----:B------:R-:W-:Y:S02]  /*0d30*/  @!P2 IMAD.IADD R9, R9, 0x1, -R18 ;  /* 0x000000010909a824 */ /* 0x000fe400078e0a12 */
[----:B0-----:R-:W-:Y:S02]  /*0d40*/  VIADD R14, R13, 0xffffffe ;  /* 0x0ffffffe0d0e7836 */ /* 0x001fe40000000000 */
[----:B------:R-:W-:Y:S01]  /*0d50*/  @!P2 VIADD R8, R8, 0x1 ;  /* 0x000000010808a836 */ /* 0x000fe20000000000 */
[----:B------:R-:W-:Y:S02]  /*0d60*/  ISETP.GE.U32.AND P0, PT, R9, R18, PT ;  /* 0x000000120900720c */ /* 0x000fe40003f06070 */
[----:B------:R-:W0:Y:S01]  /*0d70*/  F2I.FTZ.U32.TRUNC.NTZ R9, R14 ;  /* 0x0000000e00097305 */ /* 0x000e22000021f000 */
[----:B------:R-:W-:-:S10]  /*0d80*/  ISETP.NE.AND P2, PT, R91, RZ, PT ;  /* 0x000000ff5b00720c */ /* 0x000fd40003f45270 */
[----:B------:R-:W-:-:S04]  /*0d90*/  @P0 VIADD R8, R8, 0x1 ;  /* 0x0000000108080836 */ /* 0x000fc80000000000 */
[----:B------:R-:W-:Y:S02]  /*0da0*/  IMAD.MOV.U32 R17, RZ, RZ, R8 ;  /* 0x000000ffff117224 */ /* 0x000fe400078e0008 */
[----:B0-----:R-:W-:Y:S02]  /*0db0*/  IMAD.MOV R8, RZ, RZ, -R9 ;  /* 0x000000ffff087224 */ /* 0x001fe400078e0a09 */
[----:B------:R-:W-:Y:S01]  /*0dc0*/  @!P3 IMAD.MOV R17, RZ, RZ, -R17 ;  /* 0x000000ffff11b224 */ /* 0x000fe200078e0a11 */
[----:B------:R-:W-:Y:S01]  /*0dd0*/  @!P2 LOP3.LUT R17, RZ, R91, RZ, 0x33, !PT ;  /* 0x0000005bff11a212 */ /* 0x000fe200078e33ff */
[----:B------:R-:W-:Y:S02]  /*0de0*/  IMAD R13, R8, R15, RZ ;  /* 0x0000000f080d7224 */ /* 0x000fe400078e02ff */
[----:B------:R-:W-:Y:S01]  /*0df0*/  IMAD.MOV.U32 R8, RZ, RZ, RZ ;  /* 0x000000ffff087224 */ /* 0x000fe200078e00ff */
[----:B------:R-:W-:-:S03]  /*0e00*/  IABS R12, R17 ;  /* 0x00000011000c7213 */ /* 0x000fc60000000000 */
[----:B------:R-:W-:-:S04]  /*0e10*/  IMAD.HI.U32 R8, R9, R13, R8 ;  /* 0x0000000d09087227 */ /* 0x000fc800078e0008 */
[----:B------:R-:W-:Y:S02]  /*0e20*/  IMAD.MOV.U32 R9, RZ, RZ, R12 ;  /* 0x000000ffff097224 */ /* 0x000fe400078e000c */
[----:B------:R-:W-:Y:S02]  /*0e30*/  IMAD.MOV R12, RZ, RZ, -R17 ;  /* 0x000000ffff0c7224 */ /* 0x000fe400078e0a11 */
[----:B------:R-:W-:-:S04]  /*0e40*/  IMAD.HI.U32 R92, R8, R9, RZ ;  /* 0x00000009085c7227 */ /* 0x000fc800078e00ff */
[----:B------:R-:W-:Y:S02]  /*0e50*/  IMAD.MOV R8, RZ, RZ, -R92 ;  /* 0x000000ffff087224 */ /* 0x000fe400078e0a5c */
[----:B------:R-:W-:Y:S02]  /*0e60*/  IMAD R91, R91, R12, R20 ;  /* 0x0000000c5b5b7224 */ /* 0x000fe400078e0214 */
[----:B------:R-:W-:-:S05]  /*0e70*/  IMAD R8, R15, R8, R9 ;  /* 0x000000080f087224 */ /* 0x000fca00078e0209 */
[----:B------:R-:W-:-:S13]  /*0e80*/  ISETP.GT.U32.AND P2, PT, R15, R8, PT ;  /* 0x000000080f00720c */ /* 0x000fda0003f44070 */
[----:B------:R-:W-:Y:S02]  /*0e90*/  @!P2 IMAD.IADD R8, R8, 0x1, -R15 ;  /* 0x000000010808a824 */ /* 0x000fe400078e0a0f */
[----:B------:R-:W-:Y:S01]  /*0ea0*/  @!P2 VIADD R92, R92, 0x1 ;  /* 0x000000015c5ca836 */ /* 0x000fe20000000000 */
[----:B------:R-:W-:Y:S02]  /*0eb0*/  ISETP.NE.AND P2, PT, R16, RZ, PT ;  /* 0x000000ff1000720c */ /* 0x000fe40003f45270 */
[----:B------:R-:W-:Y:S02]  /*0ec0*/  ISETP.GE.U32.AND P0, PT, R8, R15, PT ;  /* 0x0000000f0800720c */ /* 0x000fe40003f06070 */
[----:B------:R-:W-:-:S04]  /*0ed0*/  LOP3.LUT R8, R17, R16, RZ, 0x3c, !PT ;  /* 0x0000001011087212 */ /* 0x000fc800078e3cff */
[----:B------:R-:W-:Y:S01]  /*0ee0*/  ISETP.GE.AND P3, PT, R8, RZ, PT ;  /* 0x000000ff0800720c */ /* 0x000fe20003f66270 */
[----:B------:R-:W-:-:S04]  /*0ef0*/  IMAD.MOV R8, RZ, RZ, -R20 ;  /* 0x000000ffff087224 */ /* 0x000fc800078e0a14 */
[----:B------:R-:W-:Y:S02]  /*0f00*/  IMAD R95, R10, R8, R95 ;  /* 0x000000080a5f7224 */ /* 0x000fe400078e025f */
[----:B------:R-:W-:-:S06]  /*0f10*/  @P0 VIADD R92, R92, 0x1 ;  /* 0x000000015c5c0836 */ /* 0x000fcc0000000000 */
[----:B------:R-:W-:Y:S01]  /*0f20*/  @!P3 IMAD.MOV R92, RZ, RZ, -R92 ;  /* 0x000000ffff5cb224 */ /* 0x000fe200078e0a5c */
[----:B------:R-:W-:-:S05]  /*0f30*/  @!P2 LOP3.LUT R92, RZ, R16, RZ, 0x33, !PT ;  /* 0x00000010ff5ca212 */ /* 0x000fca00078e33ff */
[----:B------:R-:W-:-:S04]  /*0f40*/  IMAD.MOV R9, RZ, RZ, -R92 ;  /* 0x000000ffff097224 */ /* 0x000fc800078e0a5c */
[----:B------:R-:W-:Y:S01]  /*0f50*/  IMAD R8, R16, R9, R17 ;  /* 0x0000000910087224 */ /* 0x000fe200078e0211 */
[----:B------:R-:W-:Y:S06]  /*0f60*/  @!P1 BRA `(.L_x_12) ;  /* 0x00000000000c9947 */ /* 0x000fec0003800000 */
[----:B------:R-:W-:Y:S01]  /*0f70*/  UCGABAR_WAIT ;  /* 0x0000000000007dc7 */ /* 0x000fe20008000000 */
[----:B------:R-:W-:Y:S01]  /*0f80*/  CCTL.IVALL ;  /* 0x00000000ff00798f */ /* 0x000fe20002000000 */
[----:B------:R-:W-:Y:S05]  /*0f90*/  BRA `(.L_x_13) ;  /* 0x0000000000047947 */ /* 0x000fea0003800000 */
.L_x_12:
[----:B------:R-:W-:Y:S06]  /*0fa0*/  BAR.SYNC.DEFER_BLOCKING 0x0 ;  /* 0x0000000000007b1d */ /* 0x000fec0000010000 */
.L_x_13:
[----:B------:R-:W0:Y:S01]  /*0fb0*/  LDC R12, c[0x0][0x294] ;  /* 0x0000a500ff0c7b82 */ /* 0x000e220000000800 */
[----:B------:R-:W-:Y:S01]  /*0fc0*/  ISETP.NE.AND P0, PT, R6, RZ, PT ;  /* 0x000000ff0600720c */ /* 0x000fe20003f05270 */
[----:B0-----:R-:W-:-:S05]  /*0fd0*/  VIADD R9, R12, 0x3f ;  /* 0x0000003f0c097836 */ /* 0x001fca0000000000 */
[----:B------:R-:W-:-:S04]  /*0fe0*/  SHF.R.S32.HI R10, RZ, 0x1f, R9 ;  /* 0x0000001fff0a7819 */ /* 0x000fc80000011409 */
[----:B------:R-:W-:-:S04]  /*0ff0*/  LEA.HI R9, R10, R9, RZ, 0x6 ;  /* 0x000000090a097211 */ /* 0x000fc800078f30ff */
[----:B------:R-:W-:Y:S01]  /*1000*/  SHF.R.S32.HI R9, RZ, 0x6, R9 ;  /* 0x00000006ff097819 */ /* 0x000fe20000011409 */
[----:B------:R-:W-:Y:S06]  /*1010*/  @!P0 BRA `(.L_x_14) ;  /* 0x0000005c00188947 */ /* 0x000fec0003800000 */
[----:B------:R-:W-:-:S13]  /*1020*/  ISETP.NE.AND P0, PT, R6, 0x1, PT ;  /* 0x000000010600780c */ /* 0x000fda0003f05270 */
[----:B------:R-:W-:Y:S05]  /*1030*/  @P0 EXIT ;  /* 0x000000000000094d */ /* 0x000fea0003800000 */
[----:B------:R-:W-:Y:S01]  /*1040*/  ISETP.GE.AND P0, PT, R12, 0x1, PT ;  /* 0x000000010c00780c */ /* 0x000fe20003f06270 */
[----:B------:R-:W-:Y:S01]  /*1050*/  UMOV UR4, URZ ;  /* 0x0000003f00047c82 */ /* 0x000fe20008000000 */
[----:B------:R-:W-:Y:S02]  /*1060*/  CS2R R54, SRZ ;  /* 0x0000000000367805 */ /* 0x000fe4000001ff00 */
[----:B------:R-:W-:Y:S02]  /*1070*/  CS2R R56, SRZ ;  /* 0x0000000000387805 */ /* 0x000fe4000001ff00 */
[----:B------:R-:W-:Y:S02]  /*1080*/  CS2R R58, SRZ ;  /* 0x00000000003a7805 */ /* 0x000fe4000001ff00 */
[----:B------:R-:W-:Y:S02]  /*1090*/  CS2R R60, SRZ ;  /* 0x00000000003c7805 */ /* 0x000fe4000001ff00 */
[----:B------:R-:W-:-:S02]  /*10a0*/  CS2R R62, SRZ ;  /* 0x00000000003e7805 */ /* 0x000fc4000001ff00 */
[----:B------:R-:W-:Y:S02]  /*10b0*/  CS2R R64, SRZ ;  /* 0x0000000000407805 */ /* 0x000fe4000001ff00 */
        /* <DEDUP_REMOVED lines=25> */
[----:B------:R-:W-:Y:S01]  /*1250*/  CS2R R52, SRZ ;  /* 0x0000000000347805 */ /* 0x000fe2000001ff00 */
[----:B------:R-:W-:Y:S06]  /*1260*/  @!P0 BRA `(.L_x_15) ;  /* 0x0000000000e08947 */ /* 0x000fec0003800000 */
[----:B------:R-:W-:-:S04]  /*1270*/  LOP3.LUT R4, R2, 0x1, RZ, 0xfc, !PT ;  /* 0x0000000102047812 */ /* 0x000fc800078efcff */
[----:B------:R-:W-:-:S13]  /*1280*/  ISETP.NE.AND P0, PT, R4, 0x3, PT ;  /* 0x000000030400780c */ /* 0x000fda0003f05270 */
[----:B------:R-:W-:Y:S05]  /*1290*/  @!P0 BRA `(.L_x_16) ;  /* 0x0000000000048947 */ /* 0x000fea0003800000 */
[----:B------:R-:W-:Y:S01]  /*12a0*/  BPT.TRAP 0x1 ;  /* 0x000000040000795c */ /* 0x000fe20000300000 */
.L_x_16:
[----:B------:R-:W0:Y:S01]  /*12b0*/  S2UR UR5, SR_CgaCtaId ;  /* 0x00000000000579c3 */ /* 0x000e220000008800 */
[----:B------:R-:W-:Y:S01]  /*12c0*/  SHF.L.U32 R4, RZ, 0x1f, RZ ;  /* 0x0000001fff047819 */ /* 0x000fe200000006ff */
[----:B------:R-:W-:Y:S02]  /*12d0*/  UMOV UR4, 0x400 ;  /* 0x0000040000047882 */ /* 0x000fe40000000000 */
[----:B0-----:R-:W-:-:S12]  /*12e0*/  ULEA UR4, UR5, UR4, 0x18 ;  /* 0x0000000405047291 */ /* 0x001fd8000f8ec03f */
.L_x_17:
[----:B0-----:R-:W-:-:S04]  /*12f0*/  IMAD.U32 R5, RZ, RZ, UR4 ;  /* 0x00000004ff057e24 */ /* 0x001fc8000f8e00ff */
[----:B------:R0:W1:Y:S03]  /*1300*/  SYNCS.PHASECHK.TRANS64.TRYWAIT P0, [R5+URZ+0x36000], R4 ;  /* 0x03600004050075a7 */ /* 0x000066000800017f */
[----:B-1----:R-:W-:Y:S05]  /*1310*/  @!P0 NANOSLEEP.SYNCS 0x989680 ;  /* 0x009896800000895d */ /* 0x002fea0003900000 */
[----:B------:R-:W1:Y:S02]  /*1320*/  @!P0 SYNCS.PHASECHK.TRANS64 P0, [R5+URZ+0x36000], R4 ;  /* 0x03600004050085a7 */ /* 0x000e64000800007f */
[----:B-1----:R-:W-:Y:S05]  /*1330*/  @!P0 BRA `(.L_x_17) ;  /* 0xfffffffc00ec8947 */ /* 0x002fea000383ffff */
[----:B------:R-:W-:Y:S01]  /*1340*/  UIADD3 UR5, UR4, 0x24000, URZ ;  /* 0x0002400004057890 */ /* 0x000fe2000fffe03f */
[----:B------:R-:W-:Y:S01]  /*1350*/  WARPGROUP.ARRIVE ;  /* 0x00000000000079c5 */ /* 0x000fe20000000000 */
[----:B------:R-:W-:Y:S02]  /*1360*/  USHF.R.U32.HI UR4, URZ, 0x4, UR4 ;  /* 0x000000043f047899 */ /* 0x000fe40008011604 */
[----:B------:R-:W-:Y:S02]  /*1370*/  USHF.R.U32.HI UR5, URZ, 0x4, UR5 ;  /* 0x000000043f057899 */ /* 0x000fe40008011605 */
[----:B------:R-:W-:Y:S02]  /*1380*/  ULOP3.LUT UR8, UR4, 0x3fff, URZ, 0xc0, !UPT ;  /* 0x00003fff04087892 */ /* 0x000fe4000f8ec03f */
[----:B------:R-:W-:Y:S02]  /*1390*/  ULOP3.LUT UR9, UR5, 0x3fff, URZ, 0xc0, !UPT ;  /* 0x00003fff05097892 */ /* 0x000fe4000f8ec03f */
[----:B------:R-:W-:Y:S01]  /*13a0*/  UIADD3 UR10, UR8, 0x200, URZ ;  /* 0x00000200080a7890 */ /* 0x000fe2000fffe03f */
[----:B------:R-:W-:-:S02]  /*13b0*/  UMOV UR5, 0x40000040 ;  /* 0x4000004000057882 */ /* 0x000fc40000000000 */
[----:B------:R-:W-:Y:S01]  /*13c0*/  UMOV UR4, UR8 ;  /* 0x0000000800047c82 */ /* 0x000fe20008000000 */
[----:B------:R-:W-:Y:S01]  /*13d0*/  UMOV UR7, 0x40000040 ;  /* 0x4000004000077882 */ /* 0x000fe20000000000 */
[----:B------:R-:W-:Y:S02]  /*13e0*/  UMOV UR6, UR9 ;  /* 0x0000000900067c82 */ /* 0x000fe40008000000 */
[----:B------:R-:W-:Y:S01]  /*13f0*/  HGMMA.64x64x16.F32 R56, gdesc[UR4].tnspA.tnspB, RZ, !UPT ;  /* 0x60e00000043879f0 */ /* 0x000fe2000c7008ff */
[----:B------:R-:W-:Y:S01]  /*1400*/  UMOV UR4, UR10 ;  /* 0x0000000a00047c82 */ /* 0x000fe20008000000 */
[----:B------:R-:W-:Y:S01]  /*1410*/  UMOV UR5, 0x40000040 ;  /* 0x4000004000057882 */ /* 0x000fe20000000000 */
[----:B------:R-:W-:Y:S01]  /*1420*/  UIADD3 UR10, UR8, 0x280, URZ ;  /* 0x00000280080a7890 */ /* 0x000fe2000fffe03f */
[----:B------:R-:W-:Y:S01]  /*1430*/  HGMMA.64x64x16.F32 R24, gdesc[UR4].tnspA.tnspB, RZ, !UPT ;  /* 0x60e00000041879f0 */ /* 0x000fe2000c7008ff */
[----:B------:R-:W-:Y:S02]  /*1440*/  UIADD3 UR4, UR8, 0x80, URZ ;  /* 0x0000008008047890 */ /* 0x000fe4000fffe03f */
[----:B------:R-:W-:Y:S01]  /*1450*/  UIADD3 UR6, UR9, 0x80, URZ ;  /* 0x0000008009067890 */ /* 0x000fe2000fffe03f */
[----:B------:R-:W-:Y:S01]  /*1460*/  UMOV UR5, 0x40000040 ;  /* 0x4000004000057882 */ /* 0x000fe20000000000 */
[----:B------:R-:W-:-:S07]  /*1470*/  UMOV UR7, 0x40000040 ;  /* 0x4000004000077882 */ /* 0x000fce0000000000 */
[----:B------:R-:W-:Y:S01]  /*1480*/  HGMMA.64x64x16.F32 R56, gdesc[UR4].tnspA.tnspB, R56 ;  /* 0x60e00000043879f0 */ /* 0x000fe20008700838 */
[----:B------:R-:W-:Y:S01]  /*1490*/  UMOV UR4, UR10 ;  /* 0x0000000a00047c82 */ /* 0x000fe20008000000 */
[----:B------:R-:W-:Y:S01]  /*14a0*/  UMOV UR5, 0x40000040 ;  /* 0x4000004000057882 */ /* 0x000fe20000000000 */
[----:B------:R-:W-:Y:S01]  /*14b0*/  UIADD3 UR10, UR8, 0x300, URZ ;  /* 0x00000300080a7890 */ /* 0x000fe2000fffe03f */
[----:B------:R-:W-:Y:S01]  /*14c0*/  HGMMA.64x64x16.F32 R24, gdesc[UR4].tnspA.tnspB, R24 ;  /* 0x60e00000041879f0 */ /* 0x000fe20008700818 */
[----:B------:R-:W-:Y:S02]  /*14d0*/  UIADD3 UR4, UR8, 0x100, URZ ;  /* 0x0000010008047890 */ /* 0x000fe4000fffe03f */
[----:B------:R-:W-:Y:S01]  /*14e0*/  UIADD3 UR6, UR9, 0x100, URZ ;  /* 0x0000010009067890 */ /* 0x000fe2000fffe03f */
[----:B------:R-:W-:Y:S01]  /*14f0*/  UMOV UR5, 0x40000040 ;  /* 0x4000004000057882 */ /* 0x000fe20000000000 */
[----:B------:R-:W-:-:S07]  /*1500*/  UMOV UR7, 0x40000040 ;  /* 0x4000004000077882 */ /* 0x000fce0000000000 */
[----:B------:R-:W-:Y:S01]  /*1510*/  HGMMA.64x64x16.F32 R56, gdesc[UR4].tnspA.tnspB, R56 ;  /* 0x60e00000043879f0 */ /* 0x000fe20008700838 */
[----:B------:R-:W-:Y:S01]  /*1520*/  UMOV UR4, UR10 ;  /* 0x0000000a00047c82 */ /* 0x000fe20008000000 */
[----:B------:R-:W-:Y:S02]  /*1530*/  UMOV UR5, 0x40000040 ;  /* 0x4000004000057882 */ /* 0x000fe40000000000 */
[----:B------:R-:W-:Y:S01]  /*1540*/  HGMMA.64x64x16.F32 R24, gdesc[UR4].tnspA.tnspB, R24 ;  /* 0x60e00000041879f0 */ /* 0x000fe20008700818 */
[----:B------:R-:W-:Y:S02]  /*1550*/  UIADD3 UR4, UR8, 0x180, URZ ;  /* 0x0000018008047890 */ /* 0x000fe4000fffe03f */
[----:B------:R-:W-:Y:S02]  /*1560*/  UIADD3 UR6, UR9, 0x180, URZ ;  /* 0x0000018009067890 */ /* 0x000fe4000fffe03f */
[----:B------:R-:W-:Y:S01]  /*1570*/  UIADD3 UR8, UR8, 0x380, URZ ;  /* 0x0000038008087890 */ /* 0x000fe2000fffe03f */
[----:B------:R-:W-:Y:S01]  /*1580*/  UMOV UR5, 0x40000040 ;  /* 0x4000004000057882 */ /* 0x000fe20000000000 */
[----:B------:R-:W-:-:S05]  /*1590*/  UMOV UR7, 0x40000040 ;  /* 0x4000004000077882 */ /* 0x000fca0000000000 */
[----:B------:R-:W-:Y:S01]  /*15a0*/  HGMMA.64x64x16.F32 R56, gdesc[UR4].tnspA.tnspB, R56 ;  /* 0x60e00000043879f0 */ /* 0x000fe20008700838 */
[----:B------:R-:W-:Y:S01]  /*15b0*/  UMOV UR4, UR8 ;  /* 0x0000000800047c82 */ /* 0x000fe20008000000 */
[----:B------:R-:W-:Y:S02]  /*15c0*/  UMOV UR5, 0x40000040 ;  /* 0x4000004000057882 */ /* 0x000fe40000000000 */
[----:B------:R-:W-:Y:S01]  /*15d0*/  HGMMA.64x64x16.F32 R24, gdesc[UR4].tnspA.tnspB, R24, gsb0 ;  /* 0x60e00000041879f0 */ /* 0x000fe20008000818 */
[----:B------:R-:W-:-:S05]  /*15e0*/  UMOV UR4, 0x1 ;  /* 0x0000000100047882 */ /* 0x000fca0000000000 */
.L_x_15:
[----:B0-----:R-:W-:-:S05]  /*15f0*/  VIMNMX R4, R9, 0x1, PT ;  /* 0x0000000109047848 */ /* 0x001fca0003fe0100 */
[----:B------:R-:W-:-:S05]  /*1600*/  IMAD.IADD R4, R9, 0x1, -R4 ;  /* 0x0000000109047824 */ /* 0x000fca00078e0a04 */
[----:B------:R-:W-:-:S13]  /*1610*/  ISETP.GE.AND P0, PT, R4, 0x1, PT ;  /* 0x000000010400780c */ /* 0x000fda0003f06270 */
[----:B------:R-:W-:Y:S05]  /*1620*/  @!P0 BRA `(.L_x_18) ;  /* 0x0000000400508947 */ /* 0x000fea0003800000 */
[----:B------:R-:W0:Y:S01]  /*1630*/  S2UR UR6, SR_CgaCtaId ;  /* 0x00000000000679c3 */ /* 0x000e220000008800 */
[----:B------:R-:W-:Y:S01]  /*1640*/  UMOV UR5, 0x400 ;  /* 0x0000040000057882 */ /* 0x000fe20000000000 */
[----:B------:R-:W-:Y:S01]  /*1650*/  LOP3.LUT R10, R2, 0x1, RZ, 0xfc, !PT ;  /* 0x00000001020a7812 */ /* 0x000fe200078efcff */
[----:B------:R-:W-:Y:S01]  /*1660*/  IMAD.MOV.U32 R9, RZ, RZ, RZ ;  /* 0x000000ffff097224 */ /* 0x000fe200078e00ff */
[----:B------:R-:W-:Y:S01]  /*1670*/  UISETP.NE.U32.AND UP0, UPT, UR4, URZ, UPT ;  /* 0x0000003f0400728c */ /* 0x000fe2000bf05070 */
[----:B------:R-:W-:Y:S01]  /*1680*/  IMAD.MOV.U32 R5, RZ, RZ, RZ ;  /* 0x000000ffff057224 */ /* 0x000fe200078e00ff */
[----:B0-----:R-:W-:-:S04]  /*1690*/  ULEA UR14, UR6, UR5, 0x18 ;  /* 0x00000005060e7291 */ /* 0x001fc8000f8ec03f */
[----:B------:R-:W-:Y:S02]  /*16a0*/  UIADD3 UR6, UR14, 0x24000, URZ ;  /* 0x000240000e067890 */ /* 0x000fe4000fffe03f */
[----:B------:R-:W-:Y:S02]  /*16b0*/  USHF.R.U32.HI UR5, URZ, 0x4, UR14 ;  /* 0x000000043f057899 */ /* 0x000fe4000801160e */
[----:B------:R-:W-:Y:S02]  /*16c0*/  USHF.R.U32.HI UR6, URZ, 0x4, UR6 ;  /* 0x000000043f067899 */ /* 0x000fe40008011606 */
[----:B------:R-:W-:Y:S02]  /*16d0*/  ULOP3.LUT UR15, UR5, 0x3fff, URZ, 0xc0, !UPT ;  /* 0x00003fff050f7892 */ /* 0x000fe4000f8ec03f */
[----:B------:R-:W-:-:S12]  /*16e0*/  ULOP3.LUT UR16, UR6, 0x3fff, URZ, 0xc0, !UPT ;  /* 0x00003fff06107892 */ /* 0x000fd8000f8ec03f */
.L_x_23:
[----:B------:R-:W-:-:S13]  /*16f0*/  ISETP.NE.AND P1, PT, R10, 0x3, PT ;  /* 0x000000030a00780c */ /* 0x000fda0003f25270 */
[----:B------:R-:W-:Y:S05]  /*1700*/  @!P1 BRA `(.L_x_19) ;  /* 0x0000000000049947 */ /* 0x000fea0003800000 */
[----:B------:R-:W-:Y:S01]  /*1710*/  BPT.TRAP 0x1 ;  /* 0x000000040000795c */ /* 0x000fe20000300000 */
.L_x_19:
[----:B------:R-:W-:Y:S01]  /*1720*/  SHF.L.U32 R6, R9, 0x1f, RZ ;  /* 0x0000001f09067819 */ /* 0x000fe200000006ff */
[----:B------:R-:W-:-:S12]  /*1730*/  ULEA UR5, UR4, UR14, 0x3 ;  /* 0x0000000e04057291 */ /* 0x000fd8000f8e183f */
.L_x_20:
[----:B0-----:R-:W-:-:S04]  /*1740*/  IMAD.U32 R7, RZ, RZ, UR5 ;  /* 0x00000005ff077e24 */ /* 0x001fc8000f8e00ff */
[----:B------:R0:W1:Y:S03]  /*1750*/  SYNCS.PHASECHK.TRANS64.TRYWAIT P0, [R7+URZ+0x36000], R6 ;  /* 0x03600006070075a7 */ /* 0x000066000800017f */
[----:B-1----:R-:W-:Y:S05]  /*1760*/  @!P0 NANOSLEEP.SYNCS 0x989680 ;  /* 0x009896800000895d */ /* 0x002fea0003900000 */
[----:B------:R-:W1:Y:S02]  /*1770*/  @!P0 SYNCS.PHASECHK.TRANS64 P0, [R7+URZ+0x36000], R6 ;  /* 0x03600006070085a7 */ /* 0x000e64000800007f */
[----:B-1----:R-:W-:Y:S05]  /*1780*/  @!P0 BRA `(.L_x_20) ;  /* 0xfffffffc00ec8947 */ /* 0x002fea000383ffff */
[----:B------:R-:W-:Y:S01]  /*1790*/  ULEA UR6, UR4, UR15, 0xa ;  /* 0x0000000f04067291 */ /* 0x000fe2000f8e503f */
[----:B------:R-:W-:Y:S01]  /*17a0*/  WARPGROUP.ARRIVE ;  /* 0x00000000000079c5 */ /* 0x000fe20000000000 */
[----:B------:R-:W-:Y:S02]  /*17b0*/  ULEA UR5, UR4, UR16, 0x9 ;  /* 0x0000001004057291 */ /* 0x000fe4000f8e483f */
[----:B------:R-:W-:Y:S01]  /*17c0*/  UIADD3 UR7, UR6, 0x200, URZ ;  /* 0x0000020006077890 */ /* 0x000fe2000fffe03f */
[----:B------:R-:W-:Y:S02]  /*17d0*/  UMOV UR11, 0x40000040 ;  /* 0x40000040000b7882 */ /* 0x000fe40000000000 */
[----:B------:R-:W-:Y:S01]  /*17e0*/  UMOV UR8, UR6 ;  /* 0x0000000600087c82 */ /* 0x000fe20008000000 */
[----:B------:R-:W-:Y:S01]  /*17f0*/  UMOV UR9, 0x40000040 ;  /* 0x4000004000097882 */ /* 0x000fe20000000000 */
[----:B------:R-:W-:Y:S02]  /*1800*/  UMOV UR10, UR5 ;  /* 0x00000005000a7c82 */ /* 0x000fe40008000000 */
[----:B------:R-:W-:Y:S01]  /*1810*/  HGMMA.64x64x16.F32 R56, gdesc[UR8].tnspA.tnspB, R56, UP0 ;  /* 0x60e00000083879f0 */ /* 0x000fe2000bf00838 */
[----:B------:R-:W-:Y:S01]  /*1820*/  UMOV UR8, UR7 ;  /* 0x0000000700087c82 */ /* 0x000fe20008000000 */
[----:B------:R-:W-:Y:S01]  /*1830*/  UMOV UR9, 0x40000040 ;  /* 0x4000004000097882 */ /* 0x000fe20000000000 */
[----:B------:R-:W-:Y:S01]  /*1840*/  UIADD3 UR7, UR6, 0x280, URZ ;  /* 0x0000028006077890 */ /* 0x000fe2000fffe03f */
[----:B------:R-:W-:Y:S01]  /*1850*/  HGMMA.64x64x16.F32 R24, gdesc[UR8].tnspA.tnspB, R24, UP0 ;  /* 0x60e00000081879f0 */ /* 0x000fe2000bf00818 */
[----:B------:R-:W-:-:S02]  /*1860*/  UIADD3 UR10, UR5, 0x80, URZ ;  /* 0x00000080050a7890 */ /* 0x000fc4000fffe03f */
        /* <DEDUP_REMOVED lines=24> */
[----:B------:R-:W-:Y:S03]  /*19f0*/  HGMMA.64x64x16.F32 R24, gdesc[UR8].tnspA.tnspB, R24, gsb0 ;  /* 0x60e00000081879f0 */ /* 0x000fe60008000818 */
[----:B------:R-:W-:Y:S02]  /*1a00*/  WARPGROUP.DEPBAR.LE gsb0, 0x1 ;  /* 0x00008000000079c5 */ /* 0x000fe40000010100 */
[----:B------:R-:W-:Y:S05]  /*1a10*/  @!P1 BRA `(.L_x_21) ;  /* 0x0000000000049947 */ /* 0x000fea0003800000 */
[----:B------:R-:W-:Y:S01]  /*1a20*/  BPT.TRAP 0x1 ;  /* 0x000000040000795c */ /* 0x000fe20000300000 */
.L_x_21:
[----:B------:R-:W-:-:S13]  /*1a30*/  ISETP.NE.AND P0, PT, R3, RZ, PT ;  /* 0x000000ff0300720c */ /* 0x000fda0003f05270 */
[----:B0-----:R-:W-:-:S05]  /*1a40*/  @P0 LEA R6, R5, UR14, 0x3 ;  /* 0x0000000e05060c11 */ /* 0x001fca000f8e18ff */
[----:B------:R-:W-:-:S05]  /*1a50*/  @P0 VIADD R7, R6, 0x36048 ;  /* 0x0003604806070836 */ /* 0x000fca0000000000 */
[----:B------:R-:W-:-:S04]  /*1a60*/  @P0 PRMT R7, R0, 0x654, R7 ;  /* 0x0000065400070816 */ /* 0x000fc80000000007 */
[----:B------:R0:W-:Y:S01]  /*1a70*/  @P0 SYNCS.ARRIVE.TRANS64.RED.A1T0 RZ, [R7+URZ], RZ ;  /* 0x000000ff07ff09a7 */ /* 0x0001e2000810043f */
[----:B------:R-:W-:-:S13]  /*1a80*/  ISETP.GT.U32.AND P0, PT, R2, 0x1, PT ;  /* 0x000000010200780c */ /* 0x000fda0003f04070 */
[----:B0-----:R-:W-:Y:S05]  /*1a90*/  @P0 BRA `(.L_x_22) ;  /* 0x0000000000040947 */ /* 0x001fea0003800000 */
[----:B------:R-:W-:Y:S01]  /*1aa0*/  BPT.TRAP 0x1 ;  /* 0x000000040000795c */ /* 0x000fe20000300000 */
.L_x_22:
[----:B------:R-:W-:Y:S01]  /*1ab0*/  UIADD3 UR4, UR4, 0x1, URZ ;  /* 0x0000000104047890 */ /* 0x000fe2000fffe03f */
[C---:B------:R-:W-:Y:S01]  /*1ac0*/  ISETP.GT.AND P1, PT, R4.reuse, 0x1, PT ;  /* 0x000000010400780c */ /* 0x040fe20003f24270 */
[----:B------:R-:W-:Y:S02]  /*1ad0*/  VIADD R5, R5, 0x1 ;  /* 0x0000000105057836 */ /* 0x000fe40000000000 */
[----:B------:R-:W-:Y:S01]  /*1ae0*/  UISETP.NE.AND UP0, UPT, UR4, 0x9, UPT ;  /* 0x000000090400788c */ /* 0x000fe2000bf05270 */
[----:B------:R-:W-:Y:S02]  /*1af0*/  VIADD R4, R4, 0xffffffff ;  /* 0xffffffff04047836 */ /* 0x000fe40000000000 */
[C---:B------:R-:W-:Y:S01]  /*1b00*/  ISETP.NE.AND P0, PT, R5.reuse, 0x9, PT ;  /* 0x000000090500780c */ /* 0x040fe20003f05270 */
[----:B------:R-:W-:Y:S02]  /*1b10*/  USEL UR5, URZ, 0x1, UP0 ;  /* 0x000000013f057887 */ /* 0x000fe40008000000 */
[----:B------:R-:W-:Y:S01]  /*1b20*/  USEL UR4, UR4, URZ, UP0 ;  /* 0x0000003f04047287 */ /* 0x000fe20008000000 */
[----:B------:R-:W-:Y:S01]  /*1b30*/  SEL R5, R5, RZ, P0 ;  /* 0x000000ff05057207 */ /* 0x000fe20000000000 */
[----:B------:R-:W-:-:S02]  /*1b40*/  UPLOP3.LUT UP0, UPT, UPT, UPT, UPT, 0x80, 0x0 ;  /* 0x000000000000789c */ /* 0x000fc40003f0f070 */
[----:B------:R-:W-:Y:S01]  /*1b50*/  LOP3.LUT R9, R9, UR5, RZ, 0x3c, !PT ;  /* 0x0000000509097c12 */ /* 0x000fe2000f8e3cff */
[----:B------:R-:W-:Y:S08]  /*1b60*/  @P1 BRA `(.L_x_23) ;  /* 0xfffffff800e01947 */ /* 0x000ff0000383ffff */
.L_x_18:
[----:B------:R-:W0:Y:S01]  /*1b70*/  LDC R4, c[0x0][0x294] ;  /* 0x0000a500ff047b82 */ /* 0x000e220000000800 */
[----:B------:R-:W-:Y:S02]  /*1b80*/  WARPGROUP.DEPBAR.LE gsb0, 0x0 ;  /* 0x00008000000079c5 */ /* 0x000fe40000010000 */
[----:B0-----:R-:W-:-:S13]  /*1b90*/  ISETP.GE.AND P0, PT, R4, 0x1, PT ;  /* 0x000000010400780c */ /* 0x001fda0003f06270 */
[----:B------:R-:W-:Y:S05]  /*1ba0*/  @!P0 BRA `(.L_x_24) ;  /* 0x00000000006c8947 */ /* 0x000fea0003800000 */
[----:B------:R-:W-:-:S04]  /*1bb0*/  LOP3.LUT R5, R2, 0x1, RZ, 0xfc, !PT ;  /* 0x0000000102057812 */ /* 0x000fc800078efcff */
[----:B------:R-:W-:-:S13]  /*1bc0*/  ISETP.NE.AND P0, PT, R5, 0x3, PT ;  /* 0x000000030500780c */ /* 0x000fda0003f05270 */
[----:B------:R-:W-:Y:S05]  /*1bd0*/  @!P0 BRA `(.L_x_25) ;  /* 0x0000000000048947 */ /* 0x000fea0003800000 */
[----:B------:R-:W-:Y:S01]  /*1be0*/  BPT.TRAP 0x1 ;  /* 0x000000040000795c */ /* 0x000fe20000300000 */
.L_x_25:
[----:B------:R-:W-:Y:S01]  /*1bf0*/  ISETP.NE.AND P0, PT, R3, RZ, PT ;  /* 0x000000ff0300720c */ /* 0x000fe20003f05270 */
[----:B------:R-:W-:Y:S01]  /*1c00*/  BSSY B0, `(.L_x_26) ;  /* 0x0000013000007945 */ /* 0x000fe20003800000 */
[----:B------:R-:W-:-:S11]  /*1c10*/  ISETP.GT.U32.AND P1, PT, R2, 0x1, PT ;  /* 0x000000010200780c */ /* 0x000fd60003f24070 */
[----:B------:R-:W-:Y:S05]  /*1c20*/  @!P0 BRA `(.L_x_27) ;  /* 0x0000000000408947 */ /* 0x000fea0003800000 */
[----:B------:R-:W-:Y:S01]  /*1c30*/  VIADD R4, R4, 0x3f ;  /* 0x0000003f04047836 */ /* 0x000fe20000000000 */
[----:B------:R-:W0:Y:S04]  /*1c40*/  S2R R6, SR_CgaCtaId ;  /* 0x0000000000067919 */ /* 0x000e280000008800 */
[----:B------:R-:W-:-:S04]  /*1c50*/  SHF.R.S32.HI R3, RZ, 0x1f, R4 ;  /* 0x0000001fff037819 */ /* 0x000fc80000011404 */
[----:B------:R-:W-:-:S04]  /*1c60*/  LEA.HI R3, R3, R4, RZ, 0x6 ;  /* 0x0000000403037211 */ /* 0x000fc800078f30ff */
[----:B------:R-:W-:-:S04]  /*1c70*/  SHF.R.S32.HI R3, RZ, 0x6, R3 ;  /* 0x00000006ff037819 */ /* 0x000fc80000011403 */
[----:B------:R-:W-:-:S05]  /*1c80*/  VIMNMX R2, R3, 0x1, PT ;  /* 0x0000000103027848 */ /* 0x000fca0003fe0100 */
[----:B------:R-:W-:-:S04]  /*1c90*/  IMAD.IADD R5, R3, 0x1, -R2 ;  /* 0x0000000103057824 */ /* 0x000fc800078e0a02 */
[----:B------:R-:W-:-:S05]  /*1ca0*/  IMAD.WIDE.U32 R2, R5, 0x38e38e39, RZ ;  /* 0x38e38e3905027825 */ /* 0x000fca00078e00ff */
[----:B------:R-:W-:Y:S02]  /*1cb0*/  SHF.R.U32.HI R2, RZ, 0x1, R3 ;  /* 0x00000001ff027819 */ /* 0x000fe40000011603 */
[----:B------:R-:W-:-:S03]  /*1cc0*/  MOV R3, 0x400 ;  /* 0x0000040000037802 */ /* 0x000fc60000000f00 */
[----:B------:R-:W-:Y:S01]  /*1cd0*/  IMAD R2, R2, -0x9, R5 ;  /* 0xfffffff702027824 */ /* 0x000fe200078e0205 */
[----:B0-----:R-:W-:-:S05]  /*1ce0*/  LEA R3, R6, R3, 0x18 ;  /* 0x0000000306037211 */ /* 0x001fca00078ec0ff */
[----:B------:R-:W-:-:S04]  /*1cf0*/  IMAD R2, R2, 0x8, R3 ;  /* 0x0000000802027824 */ /* 0x000fc800078e0203 */
[----:B------:R-:W-:-:S05]  /*1d00*/  VIADD R3, R2, 0x36048 ;  /* 0x0003604802037836 */ /* 0x000fca0000000000 */
[----:B------:R-:W-:-:S04]  /*1d10*/  PRMT R3, R0, 0x654, R3 ;  /* 0x0000065400037816 */ /* 0x000fc80000000003 */
[----:B------:R0:W-:Y:S03]  /*1d20*/  SYNCS.ARRIVE.TRANS64.RED.A1T0 RZ, [R3+URZ], RZ ;  /* 0x000000ff03ff79a7 */ /* 0x0001e6000810043f */
.L_x_27:
[----:B------:R-:W-:Y:S05]  /*1d30*/  BSYNC B0 ;  /* 0x0000000000007941 */ /* 0x000fea0003800000 */
.L_x_26:
[----:B------:R-:W-:Y:S05]  /*1d40*/  @P1 BRA `(.L_x_24) ;  /* 0x0000000000041947 */ /* 0x000fea0003800000 */
[----:B------:R-:W-:Y:S01]  /*1d50*/  BPT.TRAP 0x1 ;  /* 0x000000040000795c */ /* 0x000fe20000300000 */
.L_x_24:
[----:B------:R-:W0:Y:S01]  /*1d60*/  S2R R0, SR_TID.X ;  /* 0x0000000000007919 */ /* 0x000e220000002100 */
[----:B------:R-:W1:Y:S01]  /*1d70*/  LDC.64 R18, c[0x0][0x658] ;  /* 0x00019600ff127b82 */ /* 0x000e620000000a00 */
[----:B------:R-:W3:Y:S01]  /*1d80*/  S2R R11, SR_CTAID.X ;  /* 0x00000000000b7919 */ /* 0x000ee20000002500 */
[----:B0-----:R-:W-:-:S04]  /*1d90*/  SHF.R.S32.HI R3, RZ, 0x1f, R0 ;  /* 0x0000001fff037819 */ /* 0x001fc80000011400 */
[----:B------:R-:W-:Y:S01]  /*1da0*/  LEA.HI R3, R3, R0, RZ, 0x7 ;  /* 0x0000000003037211 */ /* 0x000fe200078f38ff */
[----:B---3--:R-:W-:-:S03]  /*1db0*/  IMAD.SHL.U32 R10, R11, 0x80, RZ ;  /* 0x000000800b0a7824 */ /* 0x008fc600078e00ff */
[----:B------:R-:W-:-:S05]  /*1dc0*/  LOP3.LUT R3, R3, 0xffffff80, RZ, 0xc0, !PT ;  /* 0xffffff8003037812 */ /* 0x000fca00078ec0ff */
[----:B------:R-:W-:Y:S02]  /*1dd0*/  IMAD.IADD R7, R0, 0x1, -R3 ;  /* 0x0000000100077824 */ /* 0x000fe400078e0a03 */
[----:B------:R-:W0:Y:S03]  /*1de0*/  LDC.64 R2, c[0x0][0x280] ;  /* 0x0000a000ff027b82 */ /* 0x000e260000000a00 */
[----:B------:R-:W-:-:S04]  /*1df0*/  SHF.R.S32.HI R6, RZ, 0x1f, R7 ;  /* 0x0000001fff067819 */ /* 0x000fc80000011407 */
[CC--:B------:R-:W-:Y:S02]  /*1e00*/  LEA.HI R0, R6.reuse, R7.reuse, RZ, 0x2 ;  /* 0x0000000706007211 */ /* 0x0c0fe400078f10ff */
[----:B------:R-:W-:Y:S02]  /*1e10*/  LEA.HI R6, R6, R7, RZ, 0x5 ;  /* 0x0000000706067211 */ /* 0x000fe400078f28ff */
[--C-:B------:R-:W-:Y:S02]  /*1e20*/  SHF.R.S32.HI R4, RZ, 0x2, R0.reuse ;  /* 0x00000002ff047819 */ /* 0x100fe40000011400 */
[----:B------:R-:W-:Y:S02]  /*1e30*/  SHF.R.S32.HI R5, RZ, 0x1f, R0 ;  /* 0x0000001fff057819 */ /* 0x000fe40000011400 */
[----:B------:R-:W-:Y:S02]  /*1e40*/  LOP3.LUT R0, R0, 0xfffffffc, RZ, 0xc0, !PT ;  /* 0xfffffffc00007812 */ /* 0x000fe400078ec0ff */
[----:B------:R-:W-:-:S02]  /*1e50*/  LEA.HI R5, R5, R4, RZ, 0x3 ;  /* 0x0000000405057211 */ /* 0x000fc400078f18ff */
[----:B------:R-:W-:Y:S01]  /*1e60*/  SHF.R.S32.HI R9, RZ, 0x5, R6 ;  /* 0x00000005ff097819 */ /* 0x000fe20000011406 */
[----:B------:R-:W-:Y:S01]  /*1e70*/  IMAD.IADD R0, R7, 0x1, -R0 ;  /* 0x0000000107007824 */ /* 0x000fe200078e0a00 */
[----:B------:R-:W-:Y:S02]  /*1e80*/  LOP3.LUT R5, R5, 0xfffffff8, RZ, 0xc0, !PT ;  /* 0xfffffff805057812 */ /* 0x000fe400078ec0ff */
[----:B0-----:R-:W-:Y:S01]  /*1e90*/  ISETP.GE.AND P0, PT, R10, R2, PT ;  /* 0x000000020a00720c */ /* 0x001fe20003f06270 */
[----:B------:R-:W-:Y:S02]  /*1ea0*/  IMAD.SHL.U32 R14, R0, 0x2, RZ ;  /* 0x00000002000e7824 */ /* 0x000fe400078e00ff */
[----:B------:R-:W-:-:S03]  /*1eb0*/  IMAD.IADD R4, R4, 0x1, -R5 ;  /* 0x0000000104047824 */ /* 0x000fc600078e0a05 */
[----:B------:R-:W-:Y:S02]  /*1ec0*/  SHF.R.S32.HI R15, RZ, 0x1f, R14 ;  /* 0x0000001fff0f7819 */ /* 0x000fe4000001140e */
[----:B------:R-:W-:-:S03]  /*1ed0*/  SHF.R.S32.HI R5, RZ, 0x1f, R4 ;  /* 0x0000001fff057819 */ /* 0x000fc60000011404 */
[----:B------:R-:W-:-:S04]  /*1ee0*/  IMAD.WIDE R22, R9, 0x10, R4 ;  /* 0x0000001009167825 */ /* 0x000fc800078e0204 */
[----:B------:R-:W-:Y:S01]  /*1ef0*/  IMAD.WIDE R22, R11, 0x80, R22 ;  /* 0x000000800b167825 */ /* 0x000fe200078e0216 */
[----:B-1----:R-:W-:Y:S06]  /*1f00*/  @P0 EXIT ;  /* 0x000000000000094d */ /* 0x002fec0003800000 */
[----:B------:R-:W-:Y:S01]  /*1f10*/  ULDC UR4, c[0x0][0x288] ;  /* 0x0000a20000047ab9 */ /* 0x000fe20000000800 */
[----:B------:R-:W-:Y:S01]  /*1f20*/  IMAD.SHL.U32 R95, R95, 0x40, RZ ;  /* 0x000000405f5f7824 */ /* 0x000fe200078e00ff */
[----:B------:R-:W-:Y:S01]  /*1f30*/  ISETP.GE.AND P0, PT, R91, UR4, PT ;  /* 0x000000045b007c0c */ /* 0x000fe2000bf06270 */
[-C--:B------:R-:W-:Y:S01]  /*1f40*/  IMAD.WIDE.U32 R6, R22, R18.reuse, R14 ;  /* 0x0000001216067225 */ /* 0x080fe200078e000e */
[----:B------:R-:W-:Y:S01]  /*1f50*/  SHF.R.S32.HI R98, RZ, 0x1f, R91 ;  /* 0x0000001fff627819 */ /* 0x000fe2000001145b */
[----:B------:R-:W-:Y:S01]  /*1f60*/  ULDC.64 UR4, c[0x0][0x660] ;  /* 0x0001980000047ab9 */ /* 0x000fe20000000a00 */
[----:B------:R-:W-:Y:S01]  /*1f70*/  ISETP.GE.OR P0, PT, R95, R3, P0 ;  /* 0x000000035f00720c */ /* 0x000fe20000706670 */
[----:B------:R-:W-:Y:S01]  /*1f80*/  IMAD R11, R23, R18, RZ ;  /* 0x00000012170b7224 */ /* 0x000fe200078e02ff */
[----:B------:R-:W-:Y:S01]  /*1f90*/  SHF.R.S32.HI R93, RZ, 0x1f, R95 ;  /* 0x0000001fff5d7819 */ /* 0x000fe2000001145f */
[----:B------:R-:W-:Y:S01]  /*1fa0*/  IMAD R12, R98, UR4, RZ ;  /* 0x00000004620c7c24 */ /* 0x000fe2000f8e02ff */
[----:B------:R-:W-:Y:S01]  /*1fb0*/  IADD3 R6, P1, R95, R6, RZ ;  /* 0x000000065f067210 */ /* 0x000fe20007f3e0ff */
[----:B------:R-:W-:-:S05]  /*1fc0*/  IMAD R11, R22, R19, R11 ;  /* 0x00000013160b7224 */ /* 0x000fca00078e020b */
[----:B------:R-:W-:-:S03]  /*1fd0*/  IADD3.X R7, R93, R7, R11, P1, !PT ;  /* 0x000000075d077210 */ /* 0x000fc60000ffe40b */
[----:B------:R-:W-:Y:S05]  /*1fe0*/  @P0 EXIT ;  /* 0x000000000000094d */ /* 0x000fea0003800000 */
[----:B------:R-:W-:Y:S01]  /*1ff0*/  ULDC UR6, c[0x0][0x28c] ;  /* 0x0000a30000067ab9 */ /* 0x000fe20000000800 */
[C---:B------:R-:W-:Y:S01]  /*2000*/  IMAD R11, R91.reuse, UR5, R12 ;  /* 0x000000055b0b7c24 */ /* 0x040fe2000f8e020c */
[----:B------:R-:W-:Y:S01]  /*2010*/  ISETP.GE.AND P0, PT, R8, UR6, PT ;  /* 0x0000000608007c0c */ /* 0x000fe2000bf06270 */
[----:B------:R-:W-:Y:S01]  /*2020*/  ULDC UR6, c[0x0][0x290] ;  /* 0x0000a40000067ab9 */ /* 0x000fe20000000800 */
[----:B------:R-:W-:Y:S01]  /*2030*/  IMAD.WIDE.U32 R6, R91, UR4, R6 ;  /* 0x000000045b067c25 */ /* 0x000fe2000f8e0006 */
[----:B------:R-:W-:Y:S01]  /*2040*/  SHF.R.S32.HI R12, RZ, 0x1f, R92 ;  /* 0x0000001fff0c7819 */ /* 0x000fe2000001145c */
[----:B------:R-:W-:Y:S01]  /*2050*/  ULDC.64 UR4, c[0x0][0x670] ;  /* 0x00019c0000047ab9 */ /* 0x000fe20000000a00 */
[----:B------:R-:W-:Y:S01]  /*2060*/  ISETP.GE.OR P0, PT, R92, UR6, P0 ;  /* 0x000000065c007c0c */ /* 0x000fe20008706670 */
[----:B------:R-:W-:Y:S02]  /*2070*/  IMAD.IADD R7, R7, 0x1, R11 ;  /* 0x0000000107077824 */ /* 0x000fe400078e020b */
[----:B------:R-:W-:-:S02]  /*2080*/  IMAD R11, R12, UR4, RZ ;  /* 0x000000040c0b7c24 */ /* 0x000fc4000f8e02ff */
[----:B------:R-:W-:-:S04]  /*2090*/  IMAD.WIDE.U32 R6, R92, UR4, R6 ;  /* 0x000000045c067c25 */ /* 0x000fc8000f8e0006 */
[----:B------:R-:W-:Y:S02]  /*20a0*/  IMAD R11, R92, UR5, R11 ;  /* 0x000000055c0b7c24 */ /* 0x000fe4000f8e020b */
[----:B------:R-:W-:Y:S01]  /*20b0*/  IMAD R9, R9, -0x10, -R10 ;  /* 0xfffffff009097824 */ /* 0x000fe200078e0a0a */
[----:B------:R-:W-:Y:S01]  /*20c0*/  SHF.R.S32.HI R10, RZ, 0x1f, R8 ;  /* 0x0000001fff0a7819 */ /* 0x000fe20000011408 */
[----:B------:R-:W-:Y:S06]  /*20d0*/  @P0 EXIT ;  /* 0x000000000000094d */ /* 0x000fec0003800000 */
[----:B------:R-:W-:Y:S01]  /*20e0*/  ULDC.64 UR4, c[0x0][0x668] ;  /* 0x00019a0000047ab9 */ /* 0x000fe20000000a00 */
[----:B------:R-:W-:Y:S01]  /*20f0*/  IMAD R0, R0, -0x2, R3 ;  /* 0xfffffffe00007824 */ /* 0x000fe200078e0203 */
[----:B----45:R-:W-:Y:S01]  /*2100*/  FSETP.NEU.AND P1, PT, R89, RZ, PT ;  /* 0x000000ff5900720b */ /* 0x030fe20003f2d000 */
[----:B------:R-:W-:Y:S01]  /*2110*/  IMAD.IADD R7, R7, 0x1, R11 ;  /* 0x0000000107077824 */ /* 0x000fe200078e020b */
[----:B------:R-:W-:Y:S01]  /*2120*/  IADD3 R88, R9, R2, -R4 ;  /* 0x0000000209587210 */ /* 0x000fe20007ffe804 */
[----:B------:R-:W-:Y:S01]  /*2130*/  IMAD R3, R10, UR4, RZ ;  /* 0x000000040a037c24 */ /* 0x000fe2000f8e02ff */
[----:B------:R-:W-:Y:S01]  /*2140*/  SHF.L.U64.HI R97, R18, 0x6, R19 ;  /* 0x0000000612617819 */ /* 0x000fe20000010213 */
[----:B------:R-:W-:Y:S01]  /*2150*/  IMAD.WIDE.U32 R16, R8, UR4, R6 ;  /* 0x0000000408107c25 */ /* 0x000fe2000f8e0006 */
[----:B------:R-:W-:-:S03]  /*2160*/  SHF.L.U64.HI R99, R18, 0x3, R19 ;  /* 0x0000000312637819 */ /* 0x000fc60000010213 */
[----:B------:R-:W-:Y:S01]  /*2170*/  IMAD R5, R8, UR5, R3 ;  /* 0x0000000508057c24 */ /* 0x000fe2000f8e0203 */
[----:B------:R-:W-:Y:S01]  /*2180*/  ULDC.64 UR4, c[0x0][0x640] ;  /* 0x0001900000047ab9 */ /* 0x000fe20000000a00 */
[----:B------:R-:W-:Y:S02]  /*2190*/  IMAD.IADD R0, R0, 0x1, -R95 ;  /* 0x0000000100007824 */ /* 0x000fe400078e0a5f */
[----:B------:R-:W-:Y:S02]  /*21a0*/  IMAD R3, R10, UR4, RZ ;  /* 0x000000040a037c24 */ /* 0x000fe4000f8e02ff */
[----:B------:R-:W-:Y:S01]  /*21b0*/  IMAD.SHL.U32 R94, R18, 0x40, RZ ;  /* 0x00000040125e7824 */ /* 0x000fe200078e00ff */
[----:B------:R-:W-:Y:S01]  /*21c0*/  ISETP.GT.AND P6, PT, R0, RZ, PT ;  /* 0x000000ff0000720c */ /* 0x000fe20003fc4270 */
[----:B------:R-:W-:Y:S02]  /*21d0*/  IMAD R7, R8, UR5, R3 ;  /* 0x0000000508077c24 */ /* 0x000fe4000f8e0203 */
[----:B------:R-:W-:Y:S01]  /*21e0*/  IMAD.SHL.U32 R18, R18, 0x8, RZ ;  /* 0x0000000812127824 */ /* 0x000fe200078e00ff */
[----:B------:R-:W-:Y:S01]  /*21f0*/  ISETP.GT.AND P0, PT, R88, RZ, P6 ;  /* 0x000000ff5800720c */ /* 0x000fe20003704270 */
[----:B------:R-:W-:Y:S01]  /*2200*/  IMAD.IADD R3, R17, 0x1, R5 ;  /* 0x0000000111037824 */ /* 0x000fe200078e0205 */
[----:B------:R-:W-:Y:S11]  /*2210*/  @!P1 BRA `(.L_x_28) ;  /* 0x00000034004c9947 */ /* 0x000ff60003800000 */
[----:B------:R-:W-:Y:S01]  /*2220*/  IADD3 R4, P1, R95, R14, RZ ;  /* 0x0000000e5f047210 */ /* 0x000fe20007f3e0ff */
[----:B------:R-:W-:Y:S01]  /*2230*/  ULDC.64 UR6, c[0x0][0x638] ;  /* 0x00018e0000067ab9 */ /* 0x000fe20000000a00 */
[----:B------:R-:W-:Y:S01]  /*2240*/  ULDC.64 UR8, c[0x0][0x648] ;  /* 0x0001920000087ab9 */ /* 0x000fe20000000a00 */
[----:B------:R-:W-:Y:S01]  /*2250*/  IMAD R98, R98, UR6, RZ ;  /* 0x0000000662627c24 */ /* 0x000fe2000f8e02ff */
[----:B------:R-:W-:Y:S01]  /*2260*/  ULDC.64 UR10, c[0x0][0x630] ;  /* 0x00018c00000a7ab9 */ /* 0x000fe20000000a00 */
[----:B------:R-:W-:Y:S01]  /*2270*/  IMAD.X R5, R93, 0x1, R15, P1 ;  /* 0x000000015d057824 */ /* 0x000fe200008e060f */
[----:B------:R-:W-:Y:S01]  /*2280*/  ULDC.64 UR14, c[0x0][0x628] ;  /* 0x00018a00000e7ab9 */ /* 0x000fe20000000a00 */
[C---:B------:R-:W-:Y:S02]  /*2290*/  IMAD R98, R91.reuse, UR7, R98 ;  /* 0x000000075b627c24 */ /* 0x040fe4000f8e0262 */
[----:B------:R-:W-:-:S04]  /*22a0*/  IMAD.WIDE.U32 R4, R91, UR6, R4 ;  /* 0x000000065b047c25 */ /* 0x000fc8000f8e0004 */
[----:B------:R-:W-:Y:S02]  /*22b0*/  IMAD R9, R12, UR8, RZ ;  /* 0x000000080c097c24 */ /* 0x000fe4000f8e02ff */
[----:B------:R-:W-:Y:S02]  /*22c0*/  IMAD.IADD R5, R5, 0x1, R98 ;  /* 0x0000000105057824 */ /* 0x000fe400078e0262 */
[C---:B------:R-:W-:Y:S02]  /*22d0*/  IMAD R96, R92.reuse, UR9, R9 ;  /* 0x000000095c607c24 */ /* 0x040fe4000f8e0209 */
[----:B------:R-:W-:-:S04]  /*22e0*/  IMAD.WIDE.U32 R4, R92, UR8, R4 ;  /* 0x000000085c047c25 */ /* 0x000fc8000f8e0004 */
[----:B------:R-:W-:Y:S02]  /*22f0*/  IMAD.IADD R5, R5, 0x1, R96 ;  /* 0x0000000105057824 */ /* 0x000fe400078e0260 */
[----:B------:R-:W-:Y:S02]  /*2300*/  IMAD R19, R23, UR10, RZ ;  /* 0x0000000a17137c24 */ /* 0x000fe4000f8e02ff */
[----:B------:R-:W-:-:S04]  /*2310*/  IMAD.WIDE.U32 R12, R8, UR4, R4 ;  /* 0x00000004080c7c25 */ /* 0x000fc8000f8e0004 */
[----:B------:R-:W-:Y:S02]  /*2320*/  IMAD.IADD R11, R7, 0x1, R13 ;  /* 0x00000001070b7824 */ /* 0x000fe400078e020d */
[----:B------:R-:W-:Y:S02]  /*2330*/  IMAD.MOV.U32 R10, RZ, RZ, R12 ;  /* 0x000000ffff0a7224 */ /* 0x000fe400078e000c */
[C---:B------:R-:W-:Y:S02]  /*2340*/  IMAD R19, R22.reuse, UR11, R19 ;  /* 0x0000000b16137c24 */ /* 0x040fe4000f8e0213 */
[----:B------:R-:W-:-:S04]  /*2350*/  IMAD.WIDE.U32 R4, R22, UR10, R10 ;  /* 0x0000000a16047c25 */ /* 0x000fc8000f8e000a */
[----:B------:R-:W-:Y:S01]  /*2360*/  IMAD.IADD R5, R5, 0x1, R19 ;  /* 0x0000000105057824 */ /* 0x000fe200078e0213 */
[----:B------:R-:W-:-:S04]  /*2370*/  LEA R20, P1, R4, UR14, 0x1 ;  /* 0x0000000e04147c11 */ /* 0x000fc8000f8208ff */
[----:B------:R-:W-:-:S05]  /*2380*/  LEA.HI.X R21, R4, UR15, R5, 0x1, P1 ;  /* 0x0000000f04157c11 */ /* 0x000fca00088f0c05 */
[----:B------:R0:W3:Y:S01]  /*2390*/  @P0 LDG.E.LTC128B.U16 R17, desc[UR12][R20.64] ;  /* 0x0000000c14110981 */ /* 0x0000e2000c1e1520 */
[----:B------:R-:W-:Y:S01]  /*23a0*/  IMAD.WIDE.U32 R8, R8, UR4, RZ ;  /* 0x0000000408087c25 */ /* 0x000fe2000f8e00ff */
[----:B------:R-:W-:Y:S01]  /*23b0*/  ULDC.64 UR4, c[0x0][0x650] ;  /* 0x0001940000047ab9 */ /* 0x000fe20000000a00 */
[----:B------:R-:W-:Y:S01]  /*23c0*/  ISETP.GT.AND P4, PT, R0, 0x1, PT ;  /* 0x000000010000780c */ /* 0x000fe20003f84270 */
[----:B------:R-:W-:Y:S01]  /*23d0*/  BSSY B0, `(.L_x_29) ;  /* 0x0000019000007945 */ /* 0x000fe20003800000 */
[----:B------:R-:W-:Y:S02]  /*23e0*/  IMAD.IADD R7, R9, 0x1, R7 ;  /* 0x0000000109077824 */ /* 0x000fe400078e0207 */
[----:B------:R-:W-:Y:S01]  /*23f0*/  IMAD.MOV.U32 R6, RZ, RZ, R8 ;  /* 0x000000ffff067224 */ /* 0x000fe200078e0008 */
[----:B------:R-:W-:-:S03]  /*2400*/  P2R R100, PR, RZ, 0x10 ;  /* 0x00000010ff647803 */ /* 0x000fc60000000000 */
[----:B------:R-:W-:-:S04]  /*2410*/  IMAD.WIDE.U32 R4, R22, UR10, R6 ;  /* 0x0000000a16047c25 */ /* 0x000fc8000f8e0006 */
[----:B------:R-:W-:Y:S02]  /*2420*/  IMAD.IADD R5, R19, 0x1, R5 ;  /* 0x0000000113057824 */ /* 0x000fe400078e0205 */
[----:B------:R-:W-:-:S04]  /*2430*/  IMAD.WIDE.U32 R4, R92, UR8, R4 ;  /* 0x000000085c047c25 */ /* 0x000fc8000f8e0004 */
[----:B------:R-:W-:Y:S02]  /*2440*/  IMAD.IADD R5, R96, 0x1, R5 ;  /* 0x0000000160057824 */ /* 0x000fe400078e0205 */
[----:B------:R-:W-:-:S04]  /*2450*/  IMAD.WIDE.U32 R4, R91, UR6, R4 ;  /* 0x000000065b047c25 */ /* 0x000fc8000f8e0004 */
[----:B------:R-:W-:Y:S01]  /*2460*/  IMAD.IADD R101, R98, 0x1, R5 ;  /* 0x0000000162657824 */ /* 0x000fe200078e0205 */
[----:B0-----:R-:W-:Y:S02]  /*2470*/  IADD3 R20, P2, P3, R95, R4, R14 ;  /* 0x000000045f147210 */ /* 0x001fe40007b5e00e */
[C---:B------:R-:W-:Y:S02]  /*2480*/  LEA R4, P1, R16.reuse, UR4, 0x1 ;  /* 0x0000000410047c11 */ /* 0x040fe4000f8208ff */
[----:B------:R-:W-:Y:S02]  /*2490*/  IADD3.X R101, R93, R101, R15, P2, P3 ;  /* 0x000000655d657210 */ /* 0x000fe400017e640f */
[----:B------:R-:W-:Y:S02]  /*24a0*/  LEA.HI.X R5, R16, UR5, R3, 0x1, P1 ;  /* 0x0000000510057c11 */ /* 0x000fe400088f0c03 */
[----:B------:R-:W-:Y:S01]  /*24b0*/  ISETP.GT.AND P1, PT, R88, RZ, P4 ;  /* 0x000000ff5800720c */ /* 0x000fe20002724270 */
[----:B---3--:R-:W-:-:S05]  /*24c0*/  HADD2.F32 R2, -RZ, R17.H0_H0 ;  /* 0x20000011ff027230 */ /* 0x008fca0000004100 */
[----:B------:R-:W-:Y:S01]  /*24d0*/  FMUL R21, R2, R89 ;  /* 0x0000005902157220 */ /* 0x000fe20000400000 */
[----:B------:R-:W-:-:S03]  /*24e0*/  LEA R2, P2, R20, UR14, 0x1 ;  /* 0x0000000e14027c11 */ /* 0x000fc6000f8408ff */
[----:B--2---:R-:W-:Y:S01]  /*24f0*/  FFMA R21, R56, R90, R21 ;  /* 0x0000005a38157223 */ /* 0x004fe20000000015 */
[----:B------:R-:W-:Y:S02]  /*2500*/  LEA.HI.X R3, R20, UR15, R101, 0x1, P2 ;  /* 0x0000000f14037c11 */ /* 0x000fe400090f0c65 */
[----:B------:R-:W-:Y:S02]  /*2510*/  PRMT R56, R17, 0x7610, R56 ;  /* 0x0000761011387816 */ /* 0x000fe40000000038 */
[----:B------:R-:W-:-:S05]  /*2520*/  F2FP.F16.F32.PACK_AB R21, RZ, R21 ;  /* 0x00000015ff15723e */ /* 0x000fca00000000ff */
[----:B------:R0:W-:Y:S01]  /*2530*/  @P0 STG.E.U16 desc[UR12][R4.64], R21 ;  /* 0x0000001504000986 */ /* 0x0001e2000c10150c */
[----:B------:R-:W-:Y:S05]  /*2540*/  @!P1 BRA `(.L_x_30) ;  /* 0x0000000000049947 */ /* 0x000fea0003800000 */
[----:B------:R1:W5:Y:S02]  /*2550*/  LDG.E.LTC128B.U16 R56, desc[UR12][R2.64+0x2] ;  /* 0x0000020c02387981 */ /* 0x000364000c1e1520 */
.L_x_30:
[----:B------:R-:W-:Y:S05]  /*2560*/  BSYNC B0 ;  /* 0x0000000000007941 */ /* 0x000fea0003800000 */
.L_x_29:
[----:B------:R-:W-:Y:S01]  /*2570*/  USHF.L.U32 UR4, UR10, 0x3, URZ ;  /* 0x000000030a047899 */ /* 0x000fe2000800063f */
[----:B-----5:R-:W-:Y:S01]  /*2580*/  HADD2.F32 R16, -RZ, R56.H0_H0 ;  /* 0x20000038ff107230 */ /* 0x020fe20000004100 */
[----:B------:R-:W-:Y:S01]  /*2590*/  USHF.L.U64.HI UR5, UR10, 0x3, UR11 ;  /* 0x000000030a057899 */ /* 0x000fe2000801020b */
[----:B------:R-:W-:-:S03]  /*25a0*/  ISETP.GT.AND P0, PT, R88, 0x8, P6 ;  /* 0x000000085800780c */ /* 0x000fc60003704270 */
[----:B------:R-:W-:Y:S02]  /*25b0*/  IMAD.U32 R20, RZ, RZ, UR4 ;  /* 0x00000004ff147e24 */ /* 0x000fe4000f8e00ff */
[----:B------:R-:W-:Y:S01]  /*25c0*/  FMUL R102, R16, R89 ;  /* 0x0000005910667220 */ /* 0x000fe20000400000 */
[----:B0-----:R-:W-:-:S03]  /*25d0*/  IMAD.U32 R21, RZ, RZ, UR5 ;  /* 0x00000005ff157e24 */ /* 0x001fc6000f8e00ff */
[----:B------:R-:W-:Y:S01]  /*25e0*/  FFMA R102, R57, R90, R102 ;  /* 0x0000005a39667223 */ /* 0x000fe20000000066 */
[----:B------:R-:W-:-:S04]  /*25f0*/  IMAD.WIDE.U32 R16, R22, UR10, R20 ;  /* 0x0000000a16107c25 */ /* 0x000fc8000f8e0014 */
[----:B------:R-:W-:Y:S01]  /*2600*/  IMAD.IADD R19, R19, 0x1, R17 ;  /* 0x0000000113137824 */ /* 0x000fe200078e0211 */
[----:B------:R-:W-:Y:S02]  /*2610*/  IADD3 R17, P2, R12, R16, RZ ;  /* 0x000000100c117210 */ /* 0x000fe40007f5e0ff */
[----:B------:R-:W-:-:S03]  /*2620*/  F2FP.F16.F32.PACK_AB R57, RZ, R102 ;  /* 0x00000066ff39723e */ /* 0x000fc600000000ff */
[----:B------:R-:W-:Y:S01]  /*2630*/  IMAD.X R104, R19, 0x1, R11, P2 ;  /* 0x0000000113687824 */ /* 0x000fe200010e060b */
[C---:B------:R-:W-:Y:S01]  /*2640*/  LEA R102, P2, R17.reuse, UR14, 0x1 ;  /* 0x0000000e11667c11 */ /* 0x040fe2000f8408ff */
[----:B------:R0:W-:Y:S03]  /*2650*/  @P1 STG.E.U16 desc[UR12][R4.64+0x2], R57 ;  /* 0x0000023904001986 */ /* 0x0001e6000c10150c */
[----:B------:R-:W-:-:S05]  /*2660*/  LEA.HI.X R103, R17, UR15, R104, 0x1, P2 ;  /* 0x0000000f11677c11 */ /* 0x000fca00090f0c68 */
[----:B------:R-:W2:Y:S01]  /*2670*/  @P0 LDG.E.LTC128B.U16 R56, desc[UR12][R102.64] ;  /* 0x0000000c66380981 */ /* 0x000ea2000c1e1520 */
[----:B------:R-:W-:Y:S01]  /*2680*/  IADD3 R16, P1, R8, R16, RZ ;  /* 0x0000001008107210 */ /* 0x000fe20007f3e0ff */
[C---:B------:R-:W-:Y:S01]  /*2690*/  IMAD.SHL.U32 R101, R18.reuse, 0x2, RZ ;  /* 0x0000000212657824 */ /* 0x040fe200078e00ff */
[----:B------:R-:W-:Y:S01]  /*26a0*/  SHF.L.U64.HI R99, R18, 0x1, R99 ;  /* 0x0000000112637819 */ /* 0x000fe20000010263 */
[----:B------:R-:W-:Y:S02]  /*26b0*/  BSSY B0, `(.L_x_31) ;  /* 0x0000014000007945 */ /* 0x000fe40003800000 */
[----:B------:R-:W-:Y:S01]  /*26c0*/  IMAD.X R17, R19, 0x1, R7, P1 ;  /* 0x0000000113117824 */ /* 0x000fe200008e0607 */
[----:B------:R-:W-:Y:S01]  /*26d0*/  IADD3 R18, P1, R101, R4, RZ ;  /* 0x0000000465127210 */ /* 0x000fe20007f3e0ff */
[----:B------:R-:W-:-:S04]  /*26e0*/  IMAD.WIDE.U32 R16, R92, UR8, R16 ;  /* 0x000000085c107c25 */ /* 0x000fc8000f8e0010 */
[----:B------:R-:W-:Y:S02]  /*26f0*/  IMAD.IADD R17, R96, 0x1, R17 ;  /* 0x0000000160117824 */ /* 0x000fe400078e0211 */
[----:B------:R-:W-:-:S04]  /*2700*/  IMAD.WIDE.U32 R16, R91, UR6, R16 ;  /* 0x000000065b107c25 */ /* 0x000fc8000f8e0010 */
[----:B--2---:R-:W-:-:S05]  /*2710*/  HADD2.F32 R104, -RZ, R56.H0_H0 ;  /* 0x20000038ff687230 */ /* 0x004fca0000004100 */
[----:B------:R-:W-:-:S04]  /*2720*/  FMUL R19, R104, R89 ;  /* 0x0000005968137220 */ /* 0x000fc80000400000 */
[----:B------:R-:W-:Y:S01]  /*2730*/  FFMA R19, R58, R90, R19 ;  /* 0x0000005a3a137223 */ /* 0x000fe20000000013 */
[----:B------:R-:W-:Y:S01]  /*2740*/  IMAD.IADD R58, R98, 0x1, R17 ;  /* 0x00000001623a7824 */ /* 0x000fe200078e0211 */
[----:B------:R-:W-:-:S03]  /*2750*/  IADD3 R17, P2, P3, R95, R16, R14 ;  /* 0x000000105f117210 */ /* 0x000fc60007b5e00e */
[----:B0-----:R-:W-:Y:S01]  /*2760*/  F2FP.F16.F32.PACK_AB R57, RZ, R19 ;  /* 0x00000013ff39723e */ /* 0x001fe200000000ff */
[----:B------:R-:W-:Y:S01]  /*2770*/  IMAD.X R19, R99, 0x1, R5, P1 ;  /* 0x0000000163137824 */ /* 0x000fe200008e0605 */
[----:B------:R-:W-:Y:S02]  /*2780*/  IADD3.X R58, R93, R58, R15, P2, P3 ;  /* 0x0000003a5d3a7210 */ /* 0x000fe400017e640f */
[----:B------:R-:W-:Y:S02]  /*2790*/  ISETP.GT.AND P2, PT, R88, 0x8, P4 ;  /* 0x000000085800780c */ /* 0x000fe40002744270 */
[----:B------:R0:W-:Y:S01]  /*27a0*/  @P0 STG.E.U16 desc[UR12][R18.64], R57 ;  /* 0x0000003912000986 */ /* 0x0001e2000c10150c */
[----:B------:R-:W-:-:S04]  /*27b0*/  LEA R16, P3, R17, UR14, 0x1 ;  /* 0x0000000e11107c11 */ /* 0x000fc8000f8608ff */
[----:B------:R-:W-:-:S06]  /*27c0*/  LEA.HI.X R17, R17, UR15, R58, 0x1, P3 ;  /* 0x0000000f11117c11 */ /* 0x000fcc00098f0c3a */
[----:B------:R-:W-:Y:S05]  /*27d0*/  @!P2 BRA `(.L_x_32) ;  /* 0x000000000004a947 */ /* 0x000fea0003800000 */
[----:B------:R2:W5:Y:S02]  /*27e0*/  LDG.E.LTC128B.U16 R56, desc[UR12][R16.64+0x2] ;  /* 0x0000020c10387981 */ /* 0x000564000c1e1520 */
.L_x_32:
[----:B------:R-:W-:Y:S05]  /*27f0*/  BSYNC B0 ;  /* 0x0000000000007941 */ /* 0x000fea0003800000 */
.L_x_31:
[----:B-----5:R-:W-:Y:S01]  /*2800*/  HADD2.F32 R58, -RZ, R56.H0_H0 ;  /* 0x20000038ff3a7230 */ /* 0x020fe20000004100 */
[----:B------:R-:W-:Y:S01]  /*2810*/  ISETP.GT.AND P3, PT, R0, 0x8, PT ;  /* 0x000000080000780c */ /* 0x000fe20003f64270 */
[----:B------:R-:W-:Y:S03]  /*2820*/  BSSY B0, `(.L_x_33) ;  /* 0x0000009000007945 */ /* 0x000fe60003800000 */
[----:B------:R-:W-:Y:S01]  /*2830*/  FMUL R58, R58, R89 ;  /* 0x000000593a3a7220 */ /* 0x000fe20000400000 */
[----:B------:R-:W-:-:S03]  /*2840*/  ISETP.GT.AND P0, PT, R88, RZ, P3 ;  /* 0x000000ff5800720c */ /* 0x000fc60001f04270 */
[----:B------:R-:W-:-:S05]  /*2850*/  FFMA R58, R59, R90, R58 ;  /* 0x0000005a3b3a7223 */ /* 0x000fca000000003a */
[----:B0-----:R-:W-:Y:S02]  /*2860*/  F2FP.F16.F32.PACK_AB R57, RZ, R58 ;  /* 0x0000003aff39723e */ /* 0x001fe400000000ff */
[----:B------:R-:W-:-:S03]  /*2870*/  P2R R58, PR, RZ, 0x8 ;  /* 0x00000008ff3a7803 */ /* 0x000fc60000000000 */
[----:B------:R0:W-:Y:S01]  /*2880*/  @P2 STG.E.U16 desc[UR12][R18.64+0x2], R57 ;  /* 0x0000023912002986 */ /* 0x0001e2000c10150c */
[----:B------:R-:W-:Y:S05]  /*2890*/  @!P0 BRA `(.L_x_34) ;  /* 0x0000000000048947 */ /* 0x000fea0003800000 */
[----:B------:R3:W5:Y:S02]  /*28a0*/  LDG.E.LTC128B.U16 R56, desc[UR12][R2.64+0x10] ;  /* 0x0000100c02387981 */ /* 0x000764000c1e1520 */
.L_x_34:
[----:B------:R-:W-:Y:S05]  /*28b0*/  BSYNC B0 ;  /* 0x0000000000007941 */ /* 0x000fea0003800000 */
.L_x_33:
[----:B-----5:R-:W-:Y:S01]  /*28c0*/  HADD2.F32 R102, -RZ, R56.H0_H0 ;  /* 0x20000038ff667230 */ /* 0x020fe20000004100 */
[----:B------:R-:W-:Y:S01]  /*28d0*/  ISETP.GT.AND P2, PT, R0, 0x9, PT ;  /* 0x000000090000780c */ /* 0x000fe20003f44270 */
[----:B------:R-:W-:Y:S03]  /*28e0*/  BSSY B0, `(.L_x_35) ;  /* 0x000000a000007945 */ /* 0x000fe60003800000 */
[----:B0-----:R-:W-:Y:S01]  /*28f0*/  FMUL R57, R102, R89 ;  /* 0x0000005966397220 */ /* 0x001fe20000400000 */
[----:B------:R-:W-:Y:S02]  /*2900*/  ISETP.GT.AND P1, PT, R88, RZ, P2 ;  /* 0x000000ff5800720c */ /* 0x000fe40001724270 */
[----:B------:R-:W-:Y:S01]  /*2910*/  PRMT R102, R56, 0x7610, R102 ;  /* 0x0000761038667816 */ /* 0x000fe20000000066 */
[----:B------:R-:W-:Y:S01]  /*2920*/  FFMA R57, R60, R90, R57 ;  /* 0x0000005a3c397223 */ /* 0x000fe20000000039 */
[----:B------:R-:W-:-:S04]  /*2930*/  P2R R60, PR, RZ, 0x4 ;  /* 0x00000004ff3c7803 */ /* 0x000fc80000000000 */
[----:B------:R-:W-:-:S05]  /*2940*/  F2FP.F16.F32.PACK_AB R57, RZ, R57 ;  /* 0x00000039ff39723e */ /* 0x000fca00000000ff */
[----:B------:R0:W-:Y:S01]  /*2950*/  @P0 STG.E.U16 desc[UR12][R4.64+0x10], R57 ;  /* 0x0000103904000986 */ /* 0x0001e2000c10150c */
[----:B------:R-:W-:Y:S05]  /*2960*/  @!P1 BRA `(.L_x_36) ;  /* 0x0000000000049947 */ /* 0x000fea0003800000 */
[----:B------:R4:W5:Y:S02]  /*2970*/  LDG.E.LTC128B.U16 R102, desc[UR12][R2.64+0x12] ;  /* 0x0000120c02667981 */ /* 0x000964000c1e1520 */
.L_x_36:
[----:B------:R-:W-:Y:S05]  /*2980*/  BSYNC B0 ;  /* 0x0000000000007941 */ /* 0x000fea0003800000 */
.L_x_35:
[----:B-----5:R-:W-:Y:S01]  /*2990*/  HADD2.F32 R56, -RZ, R102.H0_H0 ;  /* 0x20000066ff387230 */ /* 0x020fe20000004100 */
[----:B------:R-:W-:Y:S01]  /*29a0*/  IADD3 R59, P0, R22, 0x40, RZ ;  /* 0x00000040163b7810 */ /* 0x000fe20007f1e0ff */
[----:B------:R-:W-:Y:S03]  /*29b0*/  BSSY B0, `(.L_x_37) ;  /* 0x000000e000007945 */ /* 0x000fe60003800000 */
[----:B------:R-:W-:Y:S01]  /*29c0*/  FMUL R56, R56, R89 ;  /* 0x0000005938387220 */ /* 0x000fe20000400000 */
[----:B------:R-:W-:Y:S01]  /*29d0*/  IMAD.X R22, RZ, RZ, R23, P0 ;  /* 0x000000ffff167224 */ /* 0x000fe200000e0617 */
[----:B------:R-:W-:Y:S02]  /*29e0*/  ISETP.GT.AND P0, PT, R88, 0x8, P3 ;  /* 0x000000085800780c */ /* 0x000fe40001f04270 */
[----:B------:R-:W-:Y:S01]  /*29f0*/  FFMA R56, R61, R90, R56 ;  /* 0x0000005a3d387223 */ /* 0x000fe20000000038 */
[----:B------:R-:W-:-:S04]  /*2a00*/  IMAD R22, R22, UR10, RZ ;  /* 0x0000000a16167c24 */ /* 0x000fc8000f8e02ff */
[----:B------:R-:W-:Y:S01]  /*2a10*/  F2FP.F16.F32.PACK_AB R23, RZ, R56 ;  /* 0x00000038ff17723e */ /* 0x000fe200000000ff */
[C---:B------:R-:W-:Y:S02]  /*2a20*/  IMAD R61, R59.reuse, UR11, R22 ;  /* 0x0000000b3b3d7c24 */ /* 0x040fe4000f8e0216 */
[----:B0-----:R-:W-:Y:S01]  /*2a30*/  IMAD.WIDE.U32 R56, R59, UR10, R6 ;  /* 0x0000000a3b387c25 */ /* 0x001fe2000f8e0006 */
[----:B------:R-:W-:-:S03]  /*2a40*/  PRMT R22, R23, 0x7610, R22 ;  /* 0x0000761017167816 */ /* 0x000fc60000000016 */
[----:B------:R-:W-:Y:S02]  /*2a50*/  IMAD.IADD R23, R61, 0x1, R57 ;  /* 0x000000013d177824 */ /* 0x000fe400078e0239 */
[----:B------:R0:W-:Y:S01]  /*2a60*/  @P1 STG.E.U16 desc[UR12][R4.64+0x12], R22 ;  /* 0x0000121604001986 */ /* 0x0001e2000c10150c */
[----:B------:R-:W-:Y:S05]  /*2a70*/  @!P0 BRA `(.L_x_38) ;  /* 0x0000000000048947 */ /* 0x000fea0003800000 */
[----:B------:R0:W5:Y:S02]  /*2a80*/  LDG.E.LTC128B.U16 R102, desc[UR12][R16.64+0x10] ;  /* 0x0000100c10667981 */ /* 0x000164000c1e1520 */
.L_x_38:
[----:B------:R-:W-:Y:S05]  /*2a90*/  BSYNC B0 ;  /* 0x0000000000007941 */ /* 0x000fea0003800000 */
.L_x_37:
[----:B-----5:R-:W-:Y:S01]  /*2aa0*/  HADD2.F32 R6, -RZ, R102.H0_H0 ;  /* 0x20000066ff067230 */ /* 0x020fe20000004100 */
[----:B------:R-:W-:Y:S01]  /*2ab0*/  BSSY B0, `(.L_x_39) ;  /* 0x0000016000007945 */ /* 0x000fe20003800000 */
[----:B------:R-:W-:-:S04]  /*2ac0*/  IMAD.WIDE.U32 R20, R59, UR10, R20 ;  /* 0x0000000a3b147c25 */ /* 0x000fc8000f8e0014 */
[----:B------:R-:W-:Y:S01]  /*2ad0*/  FMUL R57, R6, R89 ;  /* 0x0000005906397220 */ /* 0x000fe20000400000 */
[----:B0-----:R-:W-:Y:S01]  /*2ae0*/  IMAD.MOV.U32 R22, RZ, RZ, R56 ;  /* 0x000000ffff167224 */ /* 0x001fe200078e0038 */
[----:B------:R-:W-:Y:S01]  /*2af0*/  IADD3 R6, P1, R8, R20, RZ ;  /* 0x0000001408067210 */ /* 0x000fe20007f3e0ff */
[----:B------:R-:W-:Y:S02]  /*2b00*/  IMAD.IADD R9, R61, 0x1, R21 ;  /* 0x000000013d097824 */ /* 0x000fe400078e0215 */
[----:B------:R-:W-:Y:S01]  /*2b10*/  FFMA R57, R62, R90, R57 ;  /* 0x0000005a3e397223 */ /* 0x000fe20000000039 */
[----:B------:R-:W-:-:S04]  /*2b20*/  IMAD.WIDE.U32 R22, R92, UR8, R22 ;  /* 0x000000085c167c25 */ /* 0x000fc8000f8e0016 */
[----:B------:R-:W-:Y:S01]  /*2b30*/  IMAD.X R7, R9, 0x1, R7, P1 ;  /* 0x0000000109077824 */ /* 0x000fe200008e0607 */
[----:B------:R-:W-:Y:S01]  /*2b40*/  ISETP.GT.AND P1, PT, R88, 0x8, P2 ;  /* 0x000000085800780c */ /* 0x000fe20001724270 */
[----:B------:R-:W-:Y:S01]  /*2b50*/  IMAD.IADD R23, R96, 0x1, R23 ;  /* 0x0000000160177824 */ /* 0x000fe200078e0217 */
[----:B------:R-:W-:Y:S01]  /*2b60*/  F2FP.F16.F32.PACK_AB R57, RZ, R57 ;  /* 0x00000039ff39723e */ /* 0x000fe200000000ff */
[----:B------:R-:W-:-:S04]  /*2b70*/  IMAD.WIDE.U32 R6, R92, UR8, R6 ;  /* 0x000000085c067c25 */ /* 0x000fc8000f8e0006 */
[----:B------:R-:W-:Y:S01]  /*2b80*/  IMAD.WIDE.U32 R22, R91, UR6, R22 ;  /* 0x000000065b167c25 */ /* 0x000fe2000f8e0016 */
[----:B------:R0:W-:Y:S03]  /*2b90*/  @P0 STG.E.U16 desc[UR12][R18.64+0x10], R57 ;  /* 0x0000103912000986 */ /* 0x0001e6000c10150c */
[----:B------:R-:W-:Y:S01]  /*2ba0*/  IMAD.IADD R7, R96, 0x1, R7 ;  /* 0x0000000160077824 */ /* 0x000fe200078e0207 */
[----:B------:R-:W-:Y:S01]  /*2bb0*/  IADD3 R8, P0, P2, R95, R22, R14 ;  /* 0x000000165f087210 */ /* 0x000fe20007a1e00e */
[----:B------:R-:W-:Y:S02]  /*2bc0*/  IMAD.IADD R23, R98, 0x1, R23 ;  /* 0x0000000162177824 */ /* 0x000fe400078e0217 */
[----:B------:R-:W-:-:S03]  /*2bd0*/  IMAD.WIDE.U32 R6, R91, UR6, R6 ;  /* 0x000000065b067c25 */ /* 0x000fc6000f8e0006 */
[----:B------:R-:W-:Y:S01]  /*2be0*/  IADD3.X R91, R93, R23, R15, P0, P2 ;  /* 0x000000175d5b7210 */ /* 0x000fe200007e440f */
[----:B------:R-:W-:Y:S06]  /*2bf0*/  @!P1 BRA `(.L_x_40) ;  /* 0x0000000000049947 */ /* 0x000fec0003800000 */
[----:B------:R0:W5:Y:S02]  /*2c00*/  LDG.E.LTC128B.U16 R102, desc[UR12][R16.64+0x12] ;  /* 0x0000120c10667981 */ /* 0x000164000c1e1520 */
.L_x_40:
[----:B------:R-:W-:Y:S05]  /*2c10*/  BSYNC B0 ;  /* 0x0000000000007941 */ /* 0x000fea0003800000 */
.L_x_39:
[----:B-----5:R-:W-:Y:S01]  /*2c20*/  HADD2.F32 R22, -RZ, R102.H0_H0 ;  /* 0x20000066ff167230 */ /* 0x020fe20000004100 */
[----:B------:R-:W-:Y:S01]  /*2c30*/  IADD3 R95, P0, P2, R95, R6, R14 ;  /* 0x000000065f5f7210 */ /* 0x000fe20007a1e00e */
[----:B------:R-:W-:Y:S01]  /*2c40*/  IMAD.IADD R14, R98, 0x1, R7 ;  /* 0x00000001620e7824 */ /* 0x000fe200078e0207 */
[C---:B------:R-:W-:Y:S01]  /*2c50*/  SHF.L.U64.HI R97, R94.reuse, 0x1, R97 ;  /* 0x000000015e617819 */ /* 0x040fe20000010261 */
[----:B0-----:R-:W-:Y:S02]  /*2c60*/  IMAD.SHL.U32 R57, R94, 0x2, RZ ;  /* 0x000000025e397824 */ /* 0x001fe400078e00ff */
[----:B------:R-:W-:Y:S01]  /*2c70*/  FMUL R22, R22, R89 ;  /* 0x0000005916167220 */ /* 0x000fe20000400000 */
[----:B------:R-:W-:Y:S01]  /*2c80*/  ISETP.GT.AND P3, PT, R0, 0x10, PT ;  /* 0x000000100000780c */ /* 0x000fe20003f64270 */
[----:B------:R-:W-:Y:S01]  /*2c90*/  BSSY B0, `(.L_x_41) ;  /* 0x000000b000007945 */ /* 0x000fe20003800000 */
[----:B------:R-:W-:Y:S01]  /*2ca0*/  IADD3.X R56, R93, R14, R15, P0, P2 ;  /* 0x0000000e5d387210 */ /* 0x000fe200007e440f */
[----:B------:R-:W-:Y:S01]  /*2cb0*/  FFMA R22, R63, R90, R22 ;  /* 0x0000005a3f167223 */ /* 0x000fe20000000016 */
[----:B------:R-:W-:-:S02]  /*2cc0*/  IADD3 R6, P0, P2, R57, R4, R101 ;  /* 0x0000000439067210 */ /* 0x000fc40007a1e065 */
[----:B------:R-:W-:Y:S02]  /*2cd0*/  P2R R92, PR, RZ, 0x8 ;  /* 0x00000008ff5c7803 */ /* 0x000fe40000000000 */
[----:B------:R-:W-:Y:S02]  /*2ce0*/  F2FP.F16.F32.PACK_AB R22, RZ, R22 ;  /* 0x00000016ff16723e */ /* 0x000fe400000000ff */
[----:B------:R-:W-:Y:S02]  /*2cf0*/  IADD3.X R7, R97, R5, R99, P0, P2 ;  /* 0x0000000561077210 */ /* 0x000fe400007e4463 */
[----:B------:R-:W-:Y:S01]  /*2d00*/  ISETP.GT.AND P0, PT, R88, RZ, P3 ;  /* 0x000000ff5800720c */ /* 0x000fe20001f04270 */
[----:B------:R0:W-:-:S12]  /*2d10*/  @P1 STG.E.U16 desc[UR12][R18.64+0x12], R22 ;  /* 0x0000121612001986 */ /* 0x0001d8000c10150c */
[----:B0-----:R-:W-:Y:S05]  /*2d20*/  @!P0 BRA `(.L_x_42) ;  /* 0x0000000000048947 */ /* 0x001fea0003800000 */
[----:B------:R0:W5:Y:S02]  /*2d30*/  LDG.E.LTC128B.U16 R102, desc[UR12][R2.64+0x20] ;  /* 0x0000200c02667981 */ /* 0x000164000c1e1520 */
.L_x_42:
[----:B------:R-:W-:Y:S05]  /*2d40*/  BSYNC B0 ;  /* 0x0000000000007941 */ /* 0x000fea0003800000 */
.L_x_41:
[----:B-----5:R-:W-:Y:S01]  /*2d50*/  HADD2.F32 R14, -RZ, R102.H0_H0 ;  /* 0x20000066ff0e7230 */ /* 0x020fe20000004100 */
[----:B------:R-:W-:Y:S01]  /*2d60*/  ISETP.GT.AND P1, PT, R0, 0x11, PT ;  /* 0x000000110000780c */ /* 0x000fe20003f24270 */
[----:B------:R-:W-:Y:S03]  /*2d70*/  BSSY B0, `(.L_x_43) ;  /* 0x0000009000007945 */ /* 0x000fe60003800000 */
[----:B------:R-:W-:-:S04]  /*2d80*/  FMUL R15, R14, R89 ;  /* 0x000000590e0f7220 */ /* 0x000fc80000400000 */
[----:B------:R-:W-:Y:S01]  /*2d90*/  FFMA R15, R64, R90, R15 ;  /* 0x0000005a400f7223 */ /* 0x000fe2000000000f */
[----:B------:R-:W-:-:S04]  /*2da0*/  P2R R64, PR, RZ, 0x2 ;  /* 0x00000002ff407803 */ /* 0x000fc80000000000 */
[----:B------:R-:W-:-:S05]  /*2db0*/  F2FP.F16.F32.PACK_AB R15, RZ, R15 ;  /* 0x0000000fff0f723e */ /* 0x000fca00000000ff */
[----:B------:R0:W-:Y:S01]  /*2dc0*/  @P0 STG.E.U16 desc[UR12][R4.64+0x20], R15 ;  /* 0x0000200f04000986 */ /* 0x0001e2000c10150c */
[----:B------:R-:W-:-:S13]  /*2dd0*/  ISETP.GT.AND P0, PT, R88, RZ, P1 ;  /* 0x000000ff5800720c */ /* 0x000fda0000f04270 */
[----:B0-----:R-:W-:Y:S05]  /*2de0*/  @!P0 BRA `(.L_x_44) ;  /* 0x0000000000048947 */ /* 0x001fea0003800000 */
[----:B------:R0:W5:Y:S02]  /*2df0*/  LDG.E.LTC128B.U16 R102, desc[UR12][R2.64+0x22] ;  /* 0x0000220c02667981 */ /* 0x000164000c1e1520 */
.L_x_44:
[----:B------:R-:W-:Y:S05]  /*2e00*/  BSYNC B0 ;  /* 0x0000000000007941 */ /* 0x000fea0003800000 */
.L_x_43:
[----:B-----5:R-:W-:Y:S01]  /*2e10*/  HADD2.F32 R14, -RZ, R102.H0_H0 ;  /* 0x20000066ff0e7230 */ /* 0x020fe20000004100 */
[----:B------:R-:W-:Y:S04]  /*2e20*/  BSSY B0, `(.L_x_45) ;  /* 0x0000008000007945 */ /* 0x000fe80003800000 */
[----:B------:R-:W-:-:S04]  /*2e30*/  FMUL R14, R14, R89 ;  /* 0x000000590e0e7220 */ /* 0x000fc80000400000 */
[----:B------:R-:W-:-:S05]  /*2e40*/  FFMA R14, R65, R90, R14 ;  /* 0x0000005a410e7223 */ /* 0x000fca000000000e */
[----:B------:R-:W-:-:S05]  /*2e50*/  F2FP.F16.F32.PACK_AB R14, RZ, R14 ;  /* 0x0000000eff0e723e */ /* 0x000fca00000000ff */
[----:B------:R0:W-:Y:S01]  /*2e60*/  @P0 STG.E.U16 desc[UR12][R4.64+0x22], R14 ;  /* 0x0000220e04000986 */ /* 0x0001e2000c10150c */
[----:B------:R-:W-:-:S13]  /*2e70*/  ISETP.GT.AND P0, PT, R88, 0x8, P3 ;  /* 0x000000085800780c */ /* 0x000fda0001f04270 */
[----:B0-----:R-:W-:Y:S05]  /*2e80*/  @!P0 BRA `(.L_x_46) ;  /* 0x0000000000048947 */ /* 0x001fea0003800000 */
[----:B------:R0:W5:Y:S02]  /*2e90*/  LDG.E.LTC128B.U16 R102, desc[UR12][R16.64+0x20] ;  /* 0x0000200c10667981 */ /* 0x000164000c1e1520 */
.L_x_46:
[----:B------:R-:W-:Y:S05]  /*2ea0*/  BSYNC B0 ;  /* 0x0000000000007941 */ /* 0x000fea0003800000 */
.L_x_45:
        /* <DEDUP_REMOVED lines=9> */
.L_x_48:
[----:B------:R-:W-:Y:S05]  /*2f40*/  BSYNC B0 ;  /* 0x0000000000007941 */ /* 0x000fea0003800000 */
.L_x_47:
[----:B-----5:R-:W-:Y:S01]  /*2f50*/  HADD2.F32 R14, -RZ, R102.H0_H0 ;  /* 0x20000066ff0e7230 */ /* 0x020fe20000004100 */
[----:B------:R-:W-:Y:S01]  /*2f60*/  ISETP.GT.AND P2, PT, R0, 0x18, PT ;  /* 0x000000180000780c */ /* 0x000fe20003f44270 */
[----:B------:R-:W-:Y:S03]  /*2f70*/  BSSY B0, `(.L_x_49) ;  /* 0x0000016000007945 */ /* 0x000fe60003800000 */
[----:B------:R-:W-:-:S04]  /*2f80*/  FMUL R14, R14, R89 ;  /* 0x000000590e0e7220 */ /* 0x000fc80000400000 */
[----:B------:R-:W-:-:S05]  /*2f90*/  FFMA R14, R67, R90, R14 ;  /* 0x0000005a430e7223 */ /* 0x000fca000000000e */
[----:B------:R-:W-:-:S04]  /*2fa0*/  F2FP.F16.F32.PACK_AB R14, RZ, R14 ;  /* 0x0000000eff0e723e */ /* 0x000fc800000000ff */
[----:B------:R-:W-:Y:S01]  /*2fb0*/  PRMT R13, R14, 0x7610, R13 ;  /* 0x000076100e0d7816 */ /* 0x000fe2000000000d */
[----:B------:R-:W-:-:S04]  /*2fc0*/  IMAD.WIDE.U32 R14, R59, UR10, R10 ;  /* 0x0000000a3b0e7c25 */ /* 0x000fc8000f8e000a */
[----:B------:R0:W-:Y:S01]  /*2fd0*/  @P0 STG.E.U16 desc[UR12][R18.64+0x22], R13 ;  /* 0x0000220d12000986 */ /* 0x0001e2000c10150c */
[----:B------:R-:W-:Y:S01]  /*2fe0*/  IMAD.IADD R61, R15, 0x1, R61 ;  /* 0x000000010f3d7824 */ /* 0x000fe200078e023d */
[----:B------:R-:W-:-:S04]  /*2ff0*/  LEA R22, P0, R14, UR14, 0x1 ;  /* 0x0000000e0e167c11 */ /* 0x000fc8000f8008ff */
[----:B------:R-:W-:Y:S02]  /*3000*/  LEA.HI.X R23, R14, UR15, R61, 0x1, P0 ;  /* 0x0000000f0e177c11 */ /* 0x000fe400080f0c3d */
[----:B------:R-:W-:-:S04]  /*3010*/  LEA R14, P0, R8, UR14, 0x1 ;  /* 0x0000000e080e7c11 */ /* 0x000fc8000f8008ff */
[----:B------:R-:W-:Y:S02]  /*3020*/  LEA.HI.X R15, R8, UR15, R91, 0x1, P0 ;  /* 0x0000000f080f7c11 */ /* 0x000fe400080f0c5b */
[----:B------:R-:W-:-:S05]  /*3030*/  IADD3 R12, P0, R12, R20, RZ ;  /* 0x000000140c0c7210 */ /* 0x000fca0007f1e0ff */
[----:B------:R-:W-:Y:S01]  /*3040*/  IMAD.X R9, R9, 0x1, R11, P0 ;  /* 0x0000000109097824 */ /* 0x000fe200000e060b */
[----:B------:R-:W-:-:S04]  /*3050*/  LEA R10, P0, R12, UR14, 0x1 ;  /* 0x0000000e0c0a7c11 */ /* 0x000fc8000f8008ff */
[----:B------:R-:W-:Y:S02]  /*3060*/  LEA.HI.X R11, R12, UR15, R9, 0x1, P0 ;  /* 0x0000000f0c0b7c11 */ /* 0x000fe400080f0c09 */
[----:B------:R-:W-:-:S04]  /*3070*/  LEA R8, P0, R95, UR14, 0x1 ;  /* 0x0000000e5f087c11 */ /* 0x000fc8000f8008ff */
[----:B------:R-:W-:Y:S02]  /*3080*/  LEA.HI.X R9, R95, UR15, R56, 0x1, P0 ;  /* 0x0000000f5f097c11 */ /* 0x000fe400080f0c38 */
[----:B------:R-:W-:Y:S02]  /*3090*/  ISETP.GT.AND P0, PT, R88, RZ, P2 ;  /* 0x000000ff5800720c */ /* 0x000fe40001704270 */
[----:B------:R-:W-:-:S11]  /*30a0*/  P2R R56, PR, RZ, 0x4 ;  /* 0x00000004ff387803 */ /* 0x000fd60000000000 */
[----:B0-----:R-:W-:Y:S05]  /*30b0*/  @!P0 BRA `(.L_x_50) ;  /* 0x0000000000048947 */ /* 0x001fea0003800000 */
[----:B------:R0:W5:Y:S02]  /*30c0*/  LDG.E.LTC128B.U16 R102, desc[UR12][R2.64+0x30] ;  /* 0x0000300c02667981 */ /* 0x000164000c1e1520 */
.L_x_50:
[----:B------:R-:W-:Y:S05]  /*30d0*/  BSYNC B0 ;  /* 0x0000000000007941 */ /* 0x000fea0003800000 */
.L_x_49:
[----:B-----5:R-:W-:Y:S01]  /*30e0*/  HADD2.F32 R12, -RZ, R102.H0_H0 ;  /* 0x20000066ff0c7230 */ /* 0x020fe20000004100 */
[----:B------:R-:W-:Y:S01]  /*30f0*/  ISETP.GT.AND P1, PT, R0, 0x19, PT ;  /* 0x000000190000780c */ /* 0x000fe20003f24270 */
[----:B------:R-:W-:Y:S03]  /*3100*/  BSSY B0, `(.L_x_51) ;  /* 0x0000009000007945 */ /* 0x000fe60003800000 */
[----:B------:R-:W-:Y:S01]  /*3110*/  FMUL R13, R12, R89 ;  /* 0x000000590c0d7220 */ /* 0x000fe20000400000 */
[----:B------:R-:W-:-:S03]  /*3120*/  P2R R65, PR, RZ, 0x2 ;  /* 0x00000002ff417803 */ /* 0x000fc60000000000 */
[----:B------:R-:W-:-:S05]  /*3130*/  FFMA R13, R68, R90, R13 ;  /* 0x0000005a440d7223 */ /* 0x000fca000000000d */
[----:B------:R-:W-:-:S05]  /*3140*/  F2FP.F16.F32.PACK_AB R13, RZ, R13 ;  /* 0x0000000dff0d723e */ /* 0x000fca00000000ff */
[----:B------:R0:W-:Y:S01]  /*3150*/  @P0 STG.E.U16 desc[UR12][R4.64+0x30], R13 ;  /* 0x0000300d04000986 */ /* 0x0001e2000c10150c */
[----:B------:R-:W-:-:S13]  /*3160*/  ISETP.GT.AND P0, PT, R88, RZ, P1 ;  /* 0x000000ff5800720c */ /* 0x000fda0000f04270 */
[----:B0-----:R-:W-:Y:S05]  /*3170*/  @!P0 BRA `(.L_x_52) ;  /* 0x0000000000048947 */ /* 0x001fea0003800000 */
[----:B------:R0:W5:Y:S02]  /*3180*/  LDG.E.LTC128B.U16 R102, desc[UR12][R2.64+0x32] ;  /* 0x0000320c02667981 */ /* 0x000164000c1e1520 */
.L_x_52:
[----:B------:R-:W-:Y:S05]  /*3190*/  BSYNC B0 ;  /* 0x0000000000007941 */ /* 0x000fea0003800000 */
.L_x_51:
        /* <DEDUP_REMOVED lines=9> */
.L_x_54:
[----:B------:R-:W-:Y:S05]  /*3230*/  BSYNC B0 ;  /* 0x0000000000007941 */ /* 0x000fea0003800000 */
.L_x_53:
        /* <DEDUP_REMOVED lines=9> */
.L_x_56:
[----:B------:R-:W-:Y:S05]  /*32d0*/  BSYNC B0 ;  /* 0x0000000000007941 */ /* 0x000fea0003800000 */
.L_x_55:
        /* <DEDUP_REMOVED lines=11> */
.L_x_58:
[----:B------:R-:W-:Y:S05]  /*3390*/  BSYNC B0 ;  /* 0x0000000000007941 */ /* 0x000fea0003800000 */
.L_x_57:
        /* <DEDUP_REMOVED lines=11> */
.L_x_60:
[----:B------:R-:W-:Y:S05]  /*3450*/  BSYNC B0 ;  /* 0x0000000000007941 */ /* 0x000fea0003800000 */
.L_x_59:
        /* <DEDUP_REMOVED lines=9> */
.L_x_62:
[----:B------:R-:W-:Y:S05]  /*34f0*/  BSYNC B0 ;  /* 0x0000000000007941 */ /* 0x000fea0003800000 */
.L_x_61:
        /* <DEDUP_REMOVED lines=9> */
.L_x_64:
[----:B------:R-:W-:Y:S05]  /*3590*/  BSYNC B0 ;  /* 0x0000000000007941 */ /* 0x000fea0003800000 */
.L_x_63:
[----:B-----5:R-:W-:Y:S01]  /*35a0*/  HADD2.F32 R12, -RZ, R102.H0_H0 ;  /* 0x20000066ff0c7230 */ /* 0x020fe20000004100 */
[----:B------:R-:W-:Y:S01]  /*35b0*/  ISETP.GT.AND P5, PT, R0, 0x28, PT ;  /* 0x000000280000780c */ /* 0x000fe20003fa4270 */
[----:B------:R-:W-:Y:S03]  /*35c0*/  BSSY B0, `(.L_x_65) ;  /* 0x0000009000007945 */ /* 0x000fe60003800000 */
[----:B------:R-:W-:-:S04]  /*35d0*/  FMUL R12, R12, R89 ;  /* 0x000000590c0c7220 */ /* 0x000fc80000400000 */
[----:B------:R-:W-:-:S05]  /*35e0*/  FFMA R12, R75, R90, R12 ;  /* 0x0000005a4b0c7223 */ /* 0x000fca000000000c */
[----:B------:R-:W-:-:S05]  /*35f0*/  F2FP.F16.F32.PACK_AB R12, RZ, R12 ;  /* 0x0000000cff0c723e */ /* 0x000fca00000000ff */
[----:B------:R1:W-:Y:S01]  /*3600*/  @P0 STG.E.U16 desc[UR12][R18.64+0x42], R12 ;  /* 0x0000420c12000986 */ /* 0x0003e2000c10150c */
[----:B------:R-:W-:Y:S02]  /*3610*/  ISETP.GT.AND P0, PT, R88, RZ, P5 ;  /* 0x000000ff5800720c */ /* 0x000fe40002f04270 */
[----:B-1----:R-:W-:-:S11]  /*3620*/  P2R R12, PR, RZ, 0x20 ;  /* 0x00000020ff0c7803 */ /* 0x002fd60000000000 */
[----:B------:R-:W-:Y:S05]  /*3630*/  @!P0 BRA `(.L_x_66) ;  /* 0x0000000000048947 */ /* 0x000fea0003800000 */
[----:B------:R1:W5:Y:S02]  /*3640*/  LDG.E.LTC128B.U16 R102, desc[UR12][R2.64+0x50] ;  /* 0x0000500c02667981 */ /* 0x000364000c1e1520 */
.L_x_66:
[----:B------:R-:W-:Y:S05]  /*3650*/  BSYNC B0 ;  /* 0x0000000000007941 */ /* 0x000fea0003800000 */
.L_x_65:
        /* <DEDUP_REMOVED lines=11> */
.L_x_68:
[----:B------:R-:W-:Y:S05]  /*3710*/  BSYNC B0 ;  /* 0x0000000000007941 */ /* 0x000fea0003800000 */
.L_x_67:
        /* <DEDUP_REMOVED lines=9> */
.L_x_70:
[----:B------:R-:W-:Y:S05]  /*37b0*/  BSYNC B0 ;  /* 0x0000000000007941 */ /* 0x000fea0003800000 */
.L_x_69:
        /* <DEDUP_REMOVED lines=9> */
.L_x_72:
[----:B------:R-:W-:Y:S05]  /*3850*/  BSYNC B0 ;  /* 0x0000000000007941 */ /* 0x000fea0003800000 */
.L_x_71:
[----:B-----5:R-:W-:Y:S01]  /*3860*/  HADD2.F32 R12, -RZ, R102.H0_H0 ;  /* 0x20000066ff0c7230 */ /* 0x020fe20000004100 */
[----:B------:R-:W-:Y:S01]  /*3870*/  ISETP.GT.AND P3, PT, R0, 0x30, PT ;  /* 0x000000300000780c */ /* 0x000fe20003f64270 */
[----:B------:R-:W-:Y:S03]  /*3880*/  BSSY B0, `(.L_x_73) ;  /* 0x0000008000007945 */ /* 0x000fe60003800000 */
[----:B------:R-:W-:-:S04]  /*3890*/  FMUL R12, R12, R89 ;  /* 0x000000590c0c7220 */ /* 0x000fc80000400000 */
[----:B------:R-:W-:-:S05]  /*38a0*/  FFMA R12, R79, R90, R12 ;  /* 0x0000005a4f0c7223 */ /* 0x000fca000000000c */
[----:B------:R-:W-:-:S05]  /*38b0*/  F2FP.F16.F32.PACK_AB R12, RZ, R12 ;  /* 0x0000000cff0c723e */ /* 0x000fca00000000ff */
[----:B------:R0:W-:Y:S01]  /*38c0*/  @P0 STG.E.U16 desc[UR12][R18.64+0x52], R12 ;  /* 0x0000520c12000986 */ /* 0x0001e2000c10150c */
[----:B------:R-:W-:-:S13]  /*38d0*/  ISETP.GT.AND P0, PT, R88, RZ, P3 ;  /* 0x000000ff5800720c */ /* 0x000fda0001f04270 */
[----:B0-----:R-:W-:Y:S05]  /*38e0*/  @!P0 BRA `(.L_x_74) ;  /* 0x0000000000048947 */ /* 0x001fea0003800000 */
[----:B------:R0:W5:Y:S02]  /*38f0*/  LDG.E.LTC128B.U16 R102, desc[UR12][R2.64+0x60] ;  /* 0x0000600c02667981 */ /* 0x000164000c1e1520 */
.L_x_74:
[----:B------:R-:W-:Y:S05]  /*3900*/  BSYNC B0 ;  /* 0x0000000000007941 */ /* 0x000fea0003800000 */
.L_x_73:
        /* <DEDUP_REMOVED lines=10> */
.L_x_76:
[----:B------:R-:W-:Y:S05]  /*39b0*/  BSYNC B0 ;  /* 0x0000000000007941 */ /* 0x000fea0003800000 */
.L_x_75:
        /* <DEDUP_REMOVED lines=9> */
.L_x_78:
[----:B------:R-:W-:Y:S05]  /*3a50*/  BSYNC B0 ;  /* 0x0000000000007941 */ /* 0x000fea0003800000 */
.L_x_77:
        /* <DEDUP_REMOVED lines=9> */
.L_x_80:
[----:B------:R-:W-:Y:S05]  /*3af0*/  BSYNC B0 ;  /* 0x0000000000007941 */ /* 0x000fea0003800000 */
.L_x_79:
        /* <DEDUP_REMOVED lines=10> */
.L_x_82:
[----:B------:R-:W-:Y:S05]  /*3ba0*/  BSYNC B0 ;  /* 0x0000000000007941 */ /* 0x000fea0003800000 */
.L_x_81:
[----:B-----5:R-:W-:Y:S01]  /*3bb0*/  HADD2.F32 R12, -RZ, R102.H0_H0 ;  /* 0x20000066ff0c7230 */ /* 0x020fe20000004100 */
[----:B------:R-:W-:Y:S04]  /*3bc0*/  BSSY B0, `(.L_x_83) ;  /* 0x000000f000007945 */ /* 0x000fe80003800000 */
[----:B------:R-:W-:-:S04]  /*3bd0*/  FMUL R13, R12, R89 ;  /* 0x000000590c0d7220 */ /* 0x000fc80000400000 */
[----:B------:R-:W-:-:S05]  /*3be0*/  FFMA R13, R84, R90, R13 ;  /* 0x0000005a540d7223 */ /* 0x000fca000000000d */
[----:B------:R-:W-:-:S05]  /*3bf0*/  F2FP.F16.F32.PACK_AB R13, RZ, R13 ;  /* 0x0000000dff0d723e */ /* 0x000fca00000000ff */
[----:B------:R1:W-:Y:S01]  /*3c00*/  @P0 STG.E.U16 desc[UR12][R4.64+0x70], R13 ;  /* 0x0000700d04000986 */ /* 0x0003e2000c10150c */
[----:B------:R-:W-:-:S05]  /*3c10*/  IADD3 R20, P0, R57, R18, RZ ;  /* 0x0000001239147210 */ /* 0x000fca0007f1e0ff */
[----:B------:R-:W-:Y:S01]  /*3c20*/  IMAD.X R21, R97, 0x1, R19, P0 ;  /* 0x0000000161157824 */ /* 0x000fe200000e0613 */
[----:B------:R-:W-:-:S05]  /*3c30*/  IADD3 R62, P0, R57, R18, RZ ;  /* 0x00000012393e7210 */ /* 0x000fca0007f1e0ff */
[----:B------:R-:W-:Y:S01]  /*3c40*/  IMAD.X R63, R97, 0x1, R19, P0 ;  /* 0x00000001613f7824 */ /* 0x000fe200000e0613 */
[----:B------:R-:W-:-:S05]  /*3c50*/  IADD3 R12, P0, R57, R4, RZ ;  /* 0x00000004390c7210 */ /* 0x000fca0007f1e0ff */
[----:B-1----:R-:W-:Y:S01]  /*3c60*/  IMAD.X R13, R97, 0x1, R5, P0 ;  /* 0x00000001610d7824 */ /* 0x002fe200000e0605 */
[----:B------:R-:W-:-:S04]  /*3c70*/  ISETP.GT.AND P0, PT, R0, 0x39, PT ;  /* 0x000000390000780c */ /* 0x000fc80003f04270 */
[----:B------:R-:W-:-:S13]  /*3c80*/  ISETP.GT.AND P4, PT, R88, RZ, P0 ;  /* 0x000000ff5800720c */ /* 0x000fda0000784270 */
[----:B------:R-:W-:Y:S05]  /*3c90*/  @!P4 BRA `(.L_x_84) ;  /* 0x000000000004c947 */ /* 0x000fea0003800000 */
[----:B------:R1:W5:Y:S02]  /*3ca0*/  LDG.E.LTC128B.U16 R102, desc[UR12][R2.64+0x72] ;  /* 0x0000720c02667981 */ /* 0x000364000c1e1520 */
.L_x_84:
[----:B------:R-:W-:Y:S05]  /*3cb0*/  BSYNC B0 ;  /* 0x0000000000007941 */ /* 0x000fea0003800000 */
.L_x_83:
        /* <DEDUP_REMOVED lines=9> */
.L_x_86:
[----:B------:R-:W-:Y:S05]  /*3d50*/  BSYNC B0 ;  /* 0x0000000000007941 */ /* 0x000fea0003800000 */
.L_x_85:
[----:B-----5:R-:W-:Y:S01]  /*3d60*/  HADD2.F32 R0, -RZ, R102.H0_H0 ;  /* 0x20000066ff007230 */ /* 0x020fe20000004100 */
[----:B------:R-:W-:Y:S04]  /*3d70*/  BSSY B0, `(.L_x_87) ;  /* 0x0000008000007945 */ /* 0x000fe80003800000 */
[----:B-1-34-:R-:W-:-:S04]  /*3d80*/  FMUL R3, R0, R89 ;  /* 0x0000005900037220 */ /* 0x01afc80000400000 */
[----:B------:R-:W-:-:S05]  /*3d90*/  FFMA R3, R86, R90, R3 ;  /* 0x0000005a56037223 */ /* 0x000fca0000000003 */
[----:B------:R-:W-:-:S05]  /*3da0*/  F2FP.F16.F32.PACK_AB R3, RZ, R3 ;  /* 0x00000003ff03723e */ /* 0x000fca00000000ff */
[----:B------:R1:W-:Y:S01]  /*3db0*/  @P4 STG.E.U16 desc[UR12][R18.64+0x70], R3 ;  /* 0x0000700312004986 */ /* 0x0003e2000c10150c */
[----:B------:R-:W-:-:S13]  /*3dc0*/  ISETP.GT.AND P4, PT, R88, 0x8, P0 ;  /* 0x000000085800780c */ /* 0x000fda0000784270 */
[----:B-1----:R-:W-:Y:S05]  /*3dd0*/  @!P4 BRA `(.L_x_88) ;  /* 0x000000000004c947 */ /* 0x002fea0003800000 */
[----:B------:R1:W5:Y:S02]  /*3de0*/  LDG.E.LTC128B.U16 R102, desc[UR12][R16.64+0x72] ;  /* 0x0000720c10667981 */ /* 0x000364000c1e1520 */
.L_x_88:
[----:B------:R-:W-:Y:S05]  /*3df0*/  BSYNC B0 ;  /* 0x0000000000007941 */ /* 0x000fea0003800000 */
.L_x_87:
[----:B-----5:R-:W-:-:S05]  /*3e00*/  HADD2.F32 R0, -RZ, R102.H0_H0 ;  /* 0x20000066ff007230 */ /* 0x020fca0000004100 */
[----:B------:R-:W-:-:S04]  /*3e10*/  FMUL R0, R0, R89 ;  /* 0x0000005900007220 */ /* 0x000fc80000400000 */
[----:B------:R-:W-:-:S05]  /*3e20*/  FFMA R0, R87, R90, R0 ;  /* 0x0000005a57007223 */ /* 0x000fca0000000000 */
[----:B------:R-:W-:-:S04]  /*3e30*/  F2FP.F16.F32.PACK_AB R0, RZ, R0 ;  /* 0x00000000ff00723e */ /* 0x000fc800000000ff */
[----:B------:R-:W-:-:S05]  /*3e40*/  PRMT R2, R0, 0x7610, R2 ;  /* 0x0000761000027816 */ /* 0x000fca0000000002 */
[----:B------:R3:W-:Y:S01]  /*3e50*/  @P4 STG.E.U16 desc[UR12][R18.64+0x72], R2 ;  /* 0x0000720212004986 */ /* 0x0007e2000c10150c */
[----:B------:R-:W-:-:S13]  /*3e60*/  ISETP.GT.AND P4, PT, R88, 0x40, P6 ;  /* 0x000000405800780c */ /* 0x000fda0003784270 */
[----:B------:R-:W4:Y:S01]  /*3e70*/  @P4 LDG.E.LTC128B.U16 R102, desc[UR12][R22.64] ;  /* 0x0000000c16664981 */ /* 0x000f22000c1e1520 */
[----:B------:R-:W-:Y:S01]  /*3e80*/  BSSY B0, `(.L_x_89) ;  /* 0x000000a000007945 */ /* 0x000fe20003800000 */
[----:B----4-:R-:W-:-:S05]  /*3e90*/  HADD2.F32 R0, -RZ, R102.H0_H0 ;  /* 0x20000066ff007230 */ /* 0x010fca0000004100 */
[----:B------:R-:W-:-:S04]  /*3ea0*/  FMUL R3, R0, R89 ;  /* 0x0000005900037220 */ /* 0x000fc80000400000 */
[----:B------:R-:W-:-:S05]  /*3eb0*/  FFMA R3, R24, R90, R3 ;  /* 0x0000005a18037223 */ /* 0x000fca0000000003 */
[----:B------:R-:W-:-:S05]  /*3ec0*/  F2FP.F16.F32.PACK_AB R3, RZ, R3 ;  /* 0x00000003ff03723e */ /* 0x000fca00000000ff */
[----:B------:R3:W-:Y:S01]  /*3ed0*/  @P4 STG.E.U16 desc[UR12][R12.64], R3 ;  /* 0x000000030c004986 */ /* 0x0007e2000c10150c */
[----:B------:R-:W-:-:S04]  /*3ee0*/  ISETP.NE.AND P4, PT, R100, RZ, PT ;  /* 0x000000ff6400720c */ /* 0x000fc80003f85270 */
[----:B------:R-:W-:-:S13]  /*3ef0*/  ISETP.GT.AND P4, PT, R88, 0x40, P4 ;  /* 0x000000405800780c */ /* 0x000fda0002784270 */
[----:B---3--:R-:W-:Y:S05]  /*3f00*/  @!P4 BRA `(.L_x_90) ;  /* 0x000000000004c947 */ /* 0x008fea0003800000 */
[----:B------:R3:W5:Y:S02]  /*3f10*/  LDG.E.LTC128B.U16 R102, desc[UR12][R14.64+0x2] ;  /* 0x0000020c0e667981 */ /* 0x000764000c1e1520 */
.L_x_90:
[----:B------:R-:W-:Y:S05]  /*3f20*/  BSYNC B0 ;  /* 0x0000000000007941 */ /* 0x000fea0003800000 */
.L_x_89:
[----:B-----5:R-:W-:Y:S01]  /*3f30*/  HADD2.F32 R0, -RZ, R102.H0_H0 ;  /* 0x20000066ff007230 */ /* 0x020fe20000004100 */
[----:B------:R-:W-:Y:S01]  /*3f40*/  ISETP.GT.AND P6, PT, R88, 0x48, P6 ;  /* 0x000000485800780c */ /* 0x000fe200037c4270 */
[----:B------:R-:W-:Y:S01]  /*3f50*/  @P4 IMAD.MOV.U32 R2, RZ, RZ, R12 ;  /* 0x000000ffff024224 */ /* 0x000fe200078e000c */
[----:B------:R-:W-:Y:S01]  /*3f60*/  BSSY B0, `(.L_x_91) ;  /* 0x0000008000007945 */ /* 0x000fe20003800000 */
[----:B------:R-:W-:Y:S02]  /*3f70*/  @P4 IMAD.MOV.U32 R3, RZ, RZ, R13 ;  /* 0x000000ffff034224 */ /* 0x000fe400078e000d */
[----:B------:R-:W-:-:S04]  /*3f80*/  FMUL R0, R0, R89 ;  /* 0x0000005900007220 */ /* 0x000fc80000400000 */
[----:B------:R-:W-:-:S05]  /*3f90*/  FFMA R0, R25, R90, R0 ;  /* 0x0000005a19007223 */ /* 0x000fca0000000000 */
[----:B------:R-:W-:-:S05]  /*3fa0*/  F2FP.F16.F32.PACK_AB R0, RZ, R0 ;  /* 0x00000000ff00723e */ /* 0x000fca00000000ff */
[----:B------:R4:W-:Y:S01]  /*3fb0*/  @P4 STG.E.U16 desc[UR12][R2.64+0x2], R0 ;  /* 0x0000020002004986 */ /* 0x0009e2000c10150c */
[----:B------:R-:W-:Y:S05]  /*3fc0*/  @!P6 BRA `(.L_x_92) ;  /* 0x000000000004e947 */ /* 0x000fea0003800000 */
[----:B------:R0:W5:Y:S02]  /*3fd0*/  LDG.E.LTC128B.U16 R102, desc[UR12][R10.64] ;  /* 0x0000000c0a667981 */ /* 0x000164000c1e1520 */
.L_x_92:
[----:B------:R-:W-:Y:S05]  /*3fe0*/  BSYNC B0 ;  /* 0x0000000000007941 */ /* 0x000fea0003800000 */
.L_x_91:
[----:B----45:R-:W-:Y:S01]  /*3ff0*/  HADD2.F32 R0, -RZ, R102.H0_H0 ;  /* 0x20000066ff007230 */ /* 0x030fe20000004100 */
[----:B------:R-:W-:Y:S01]  /*4000*/  ISETP.NE.AND P4, PT, R100, RZ, PT ;  /* 0x000000ff6400720c */ /* 0x000fe20003f85270 */
[----:B------:R-:W-:Y:S03]  /*4010*/  BSSY B0, `(.L_x_93) ;  /* 0x0000008000007945 */ /* 0x000fe60003800000 */
[----:B------:R-:W-:Y:S01]  /*4020*/  FMUL R3, R0, R89 ;  /* 0x0000005900037220 */ /* 0x000fe20000400000 */
[----:B------:R-:W-:-:S03]  /*4030*/  ISETP.GT.AND P4, PT, R88, 0x48, P4 ;  /* 0x000000485800780c */ /* 0x000fc60002784270 */
[----:B------:R-:W-:-:S05]  /*4040*/  FFMA R3, R26, R90, R3 ;  /* 0x0000005a1a037223 */ /* 0x000fca0000000003 */
[----:B------:R-:W-:-:S05]  /*4050*/  F2FP.F16.F32.PACK_AB R3, RZ, R3 ;  /* 0x00000003ff03723e */ /* 0x000fca00000000ff */
[----:B------:R4:W-:Y:S01]  /*4060*/  @P6 STG.E.U16 desc[UR12][R20.64], R3 ;  /* 0x0000000314006986 */ /* 0x0009e2000c10150c */
[----:B------:R-:W-:Y:S05]  /*4070*/  @!P4 BRA `(.L_x_94) ;  /* 0x000000000004c947 */ /* 0x000fea0003800000 */
[----:B------:R0:W5:Y:S02]  /*4080*/  LDG.E.LTC128B.U16 R102, desc[UR12][R8.64+0x2] ;  /* 0x0000020c08667981 */ /* 0x000164000c1e1520 */
.L_x_94:
[----:B------:R-:W-:Y:S05]  /*4090*/  BSYNC B0 ;  /* 0x0000000000007941 */ /* 0x000fea0003800000 */
.L_x_93:
[----:B-----5:R-:W-:Y:S01]  /*40a0*/  HADD2.F32 R0, -RZ, R102.H0_H0 ;  /* 0x20000066ff007230 */ /* 0x020fe20000004100 */
[----:B------:R-:W-:Y:S01]  /*40b0*/  ISETP.NE.AND P6, PT, R58, RZ, PT ;  /* 0x000000ff3a00720c */ /* 0x000fe20003fc5270 */
[----:B------:R-:W-:Y:S03]  /*40c0*/  BSSY B0, `(.L_x_95) ;  /* 0x0000008000007945 */ /* 0x000fe60003800000 */
[----:B------:R-:W-:-:S04]  /*40d0*/  FMUL R0, R0, R89 ;  /* 0x0000005900007220 */ /* 0x000fc80000400000 */
[----:B------:R-:W-:-:S05]  /*40e0*/  FFMA R0, R27, R90, R0 ;  /* 0x0000005a1b007223 */ /* 0x000fca0000000000 */
[----:B------:R-:W-:-:S05]  /*40f0*/  F2FP.F16.F32.PACK_AB R0, RZ, R0 ;  /* 0x00000000ff00723e */ /* 0x000fca00000000ff */
[----:B------:R0:W-:Y:S01]  /*4100*/  @P4 STG.E.U16 desc[UR12][R62.64+0x2], R0 ;  /* 0x000002003e004986 */ /* 0x0001e2000c10150c */
[----:B------:R-:W-:-:S13]  /*4110*/  ISETP.GT.AND P4, PT, R88, 0x40, P6 ;  /* 0x000000405800780c */ /* 0x000fda0003784270 */
[----:B0-----:R-:W-:Y:S05]  /*4120*/  @!P4 BRA `(.L_x_96) ;  /* 0x000000000004c947 */ /* 0x001fea0003800000 */
[----:B------:R0:W5:Y:S02]  /*4130*/  LDG.E.LTC128B.U16 R102, desc[UR12][R14.64+0x10] ;  /* 0x0000100c0e667981 */ /* 0x000164000c1e1520 */
.L_x_96:
[----:B------:R-:W-:Y:S05]  /*4140*/  BSYNC B0 ;  /* 0x0000000000007941 */ /* 0x000fea0003800000 */
.L_x_95:
[----:B-----5:R-:W-:Y:S01]  /*4150*/  HADD2.F32 R0, -RZ, R102.H0_H0 ;  /* 0x20000066ff007230 */ /* 0x020fe20000004100 */
[----:B------:R-:W-:Y:S01]  /*4160*/  ISETP.NE.AND P6, PT, R60, RZ, PT ;  /* 0x000000ff3c00720c */ /* 0x000fe20003fc5270 */
[----:B------:R-:W-:Y:S01]  /*4170*/  @P4 IMAD.MOV.U32 R2, RZ, RZ, R12 ;  /* 0x000000ffff024224 */ /* 0x000fe200078e000c */
[----:B------:R-:W-:Y:S02]  /*4180*/  BSSY B0, `(.L_x_97) ;  /* 0x000000a000007945 */ /* 0x000fe40003800000 */
[----:B----4-:R-:W-:-:S04]  /*4190*/  FMUL R3, R0, R89 ;  /* 0x0000005900037220 */ /* 0x010fc80000400000 */
[----:B------:R-:W-:-:S05]  /*41a0*/  FFMA R3, R28, R90, R3 ;  /* 0x0000005a1c037223 */ /* 0x000fca0000000003 */
[----:B------:R-:W-:-:S04]  /*41b0*/  F2FP.F16.F32.PACK_AB R3, RZ, R3 ;  /* 0x00000003ff03723e */ /* 0x000fc800000000ff */
[----:B------:R-:W-:Y:S01]  /*41c0*/  PRMT R0, R3, 0x7610, R0 ;  /* 0x0000761003007816 */ /* 0x000fe20000000000 */
[----:B------:R-:W-:-:S05]  /*41d0*/  @P4 IMAD.MOV.U32 R3, RZ, RZ, R13 ;  /* 0x000000ffff034224 */ /* 0x000fca00078e000d */
[----:B------:R4:W-:Y:S01]  /*41e0*/  @P4 STG.E.U16 desc[UR12][R2.64+0x10], R0 ;  /* 0x0000100002004986 */ /* 0x0009e2000c10150c */
[----:B------:R-:W-:-:S13]  /*41f0*/  ISETP.GT.AND P4, PT, R88, 0x40, P6 ;  /* 0x000000405800780c */ /* 0x000fda0003784270 */
[----:B----4-:R-:W-:Y:S05]  /*4200*/  @!P4 BRA `(.L_x_98) ;  /* 0x000000000004c947 */ /* 0x010fea0003800000 */
[----:B------:R4:W5:Y:S02]  /*4210*/  LDG.E.LTC128B.U16 R102, desc[UR12][R14.64+0x12] ;  /* 0x0000120c0e667981 */ /* 0x000964000c1e1520 */
.L_x_98:
[----:B------:R-:W-:Y:S05]  /*4220*/  BSYNC B0 ;  /* 0x0000000000007941 */ /* 0x000fea0003800000 */
.L_x_97:
[----:B-----5:R-:W-:Y:S01]  /*4230*/  HADD2.F32 R0, -RZ, R102.H0_H0 ;  /* 0x20000066ff007230 */ /* 0x020fe20000004100 */
[----:B------:R-:W-:Y:S01]  /*4240*/  BSSY B0, `(.L_x_99) ;  /* 0x000000b000007945 */ /* 0x000fe20003800000 */
[----:B------:R-:W-:Y:S02]  /*4250*/  @P4 IMAD.MOV.U32 R2, RZ, RZ, R12 ;  /* 0x000000ffff024224 */ /* 0x000fe400078e000c */
[----:B------:R-:W-:Y:S02]  /*4260*/  @P4 IMAD.MOV.U32 R3, RZ, RZ, R13 ;  /* 0x000000ffff034224 */ /* 0x000fe400078e000d */
[----:B------:R-:W-:-:S04]  /*4270*/  FMUL R0, R0, R89 ;  /* 0x0000005900007220 */ /* 0x000fc80000400000 */
[----:B------:R-:W-:-:S05]  /*4280*/  FFMA R0, R29, R90, R0 ;  /* 0x0000005a1d007223 */ /* 0x000fca0000000000 */
[----:B------:R-:W-:-:S05]  /*4290*/  F2FP.F16.F32.PACK_AB R0, RZ, R0 ;  /* 0x00000000ff00723e */ /* 0x000fca00000000ff */
[----:B------:R0:W-:Y:S01]  /*42a0*/  @P4 STG.E.U16 desc[UR12][R2.64+0x12], R0 ;  /* 0x0000120002004986 */ /* 0x0001e2000c10150c */
[----:B------:R-:W-:-:S04]  /*42b0*/  ISETP.NE.AND P4, PT, R58, RZ, PT ;  /* 0x000000ff3a00720c */ /* 0x000fc80003f85270 */
[----:B------:R-:W-:-:S13]  /*42c0*/  ISETP.GT.AND P4, PT, R88, 0x48, P4 ;  /* 0x000000485800780c */ /* 0x000fda0002784270 */
[----:B0-----:R-:W-:Y:S05]  /*42d0*/  @!P4 BRA `(.L_x_100) ;  /* 0x000000000004c947 */ /* 0x001fea0003800000 */
[----:B------:R0:W5:Y:S02]  /*42e0*/  LDG.E.LTC128B.U16 R102, desc[UR12][R8.64+0x10] ;  /* 0x0000100c08667981 */ /* 0x000164000c1e1520 */
.L_x_100:
[----:B------:R-:W-:Y:S05]  /*42f0*/  BSYNC B0 ;  /* 0x0000000000007941 */ /* 0x000fea0003800000 */
.L_x_99:
        /* <DEDUP_REMOVED lines=9> */
.L_x_102:
[----:B------:R-:W-:Y:S05]  /*4390*/  BSYNC B0 ;  /* 0x0000000000007941 */ /* 0x000fea0003800000 */
.L_x_101:
[----:B-----5:R-:W-:Y:S01]  /*43a0*/  HADD2.F32 R0, -RZ, R102.H0_H0 ;  /* 0x20000066ff007230 */ /* 0x020fe20000004100 */
[----:B------:R-:W-:Y:S01]  /*43b0*/  ISETP.NE.AND P6, PT, R92, RZ, PT ;  /* 0x000000ff5c00720c */ /* 0x000fe20003fc5270 */
[----:B------:R-:W-:Y:S01]  /*43c0*/  @P4 IMAD.MOV.U32 R2, RZ, RZ, R6 ;  /* 0x000000ffff024224 */ /* 0x000fe200078e0006 */
[----:B------:R-:W-:Y:S01]  /*43d0*/  BSSY B0, `(.L_x_103) ;  /* 0x0000009000007945 */ /* 0x000fe20003800000 */
[----:B------:R-:W-:Y:S02]  /*43e0*/  @P4 IMAD.MOV.U32 R3, RZ, RZ, R7 ;  /* 0x000000ffff034224 */ /* 0x000fe400078e0007 */
[----:B------:R-:W-:-:S04]  /*43f0*/  FMUL R0, R0, R89 ;  /* 0x0000005900007220 */ /* 0x000fc80000400000 */
[----:B------:R-:W-:-:S05]  /*4400*/  FFMA R0, R31, R90, R0 ;  /* 0x0000005a1f007223 */ /* 0x000fca0000000000 */
[----:B------:R-:W-:-:S05]  /*4410*/  F2FP.F16.F32.PACK_AB R0, RZ, R0 ;  /* 0x00000000ff00723e */ /* 0x000fca00000000ff */
[----:B------:R0:W-:Y:S01]  /*4420*/  @P4 STG.E.U16 desc[UR12][R2.64+0x12], R0 ;  /* 0x0000120002004986 */ /* 0x0001e2000c10150c */
[----:B------:R-:W-:-:S13]  /*4430*/  ISETP.GT.AND P4, PT, R88, 0x40, P6 ;  /* 0x000000405800780c */ /* 0x000fda0003784270 */
[----:B0-----:R-:W-:Y:S05]  /*4440*/  @!P4 BRA `(.L_x_104) ;  /* 0x000000000004c947 */ /* 0x001fea0003800000 */
[----:B------:R0:W5:Y:S02]  /*4450*/  LDG.E.LTC128B.U16 R102, desc[UR12][R14.64+0x20] ;  /* 0x0000200c0e667981 */ /* 0x000164000c1e1520 */
.L_x_104:
[----:B------:R-:W-:Y:S05]  /*4460*/  BSYNC B0 ;  /* 0x0000000000007941 */ /* 0x000fea0003800000 */
.L_x_103:
[----:B-----5:R-:W-:Y:S01]  /*4470*/  HADD2.F32 R0, -RZ, R102.H0_H0 ;  /* 0x20000066ff007230 */ /* 0x020fe20000004100 */
[----:B------:R-:W-:Y:S01]  /*4480*/  ISETP.NE.AND P6, PT, R64, RZ, PT ;  /* 0x000000ff4000720c */ /* 0x000fe20003fc5270 */
[----:B------:R-:W-:Y:S01]  /*4490*/  @P4 IMAD.MOV.U32 R2, RZ, RZ, R12 ;  /* 0x000000ffff024224 */ /* 0x000fe200078e000c */
[----:B------:R-:W-:Y:S02]  /*44a0*/  BSSY B0, `(.L_x_105) ;  /* 0x000000a000007945 */ /* 0x000fe40003800000 */
[----:B------:R-:W-:-:S04]  /*44b0*/  FMUL R3, R0, R89 ;  /* 0x0000005900037220 */ /* 0x000fc80000400000 */
[----:B------:R-:W-:-:S05]  /*44c0*/  FFMA R3, R32, R90, R3 ;  /* 0x0000005a20037223 */ /* 0x000fca0000000003 */
[----:B------:R-:W-:-:S04]  /*44d0*/  F2FP.F16.F32.PACK_AB R3, RZ, R3 ;  /* 0x00000003ff03723e */ /* 0x000fc800000000ff */
[----:B------:R-:W-:Y:S01]  /*44e0*/  PRMT R0, R3, 0x7610, R0 ;  /* 0x0000761003007816 */ /* 0x000fe20000000000 */
[----:B------:R-:W-:-:S05]  /*44f0*/  @P4 IMAD.MOV.U32 R3, RZ, RZ, R13 ;  /* 0x000000ffff034224 */ /* 0x000fca00078e000d */
[----:B------:R0:W-:Y:S01]  /*4500*/  @P4 STG.E.U16 desc[UR12][R2.64+0x20], R0 ;  /* 0x0000200002004986 */ /* 0x0001e2000c10150c */
[----:B------:R-:W-:-:S13]  /*4510*/  ISETP.GT.AND P4, PT, R88, 0x40, P6 ;  /* 0x000000405800780c */ /* 0x000fda0003784270 */
[----:B0-----:R-:W-:Y:S05]  /*4520*/  @!P4 BRA `(.L_x_106) ;  /* 0x000000000004c947 */ /* 0x001fea0003800000 */
[----:B------:R0:W5:Y:S02]  /*4530*/  LDG.E.LTC128B.U16 R102, desc[UR12][R14.64+0x22] ;  /* 0x0000220c0e667981 */ /* 0x000164000c1e1520 */
.L_x_106:
[----:B------:R-:W-:Y:S05]  /*4540*/  BSYNC B0 ;  /* 0x0000000000007941 */ /* 0x000fea0003800000 */
.L_x_105:
        /* <DEDUP_REMOVED lines=12> */
.L_x_108:
[----:B------:R-:W-:Y:S05]  /*4610*/  BSYNC B0 ;  /* 0x0000000000007941 */ /* 0x000fea0003800000 */
.L_x_107:
[----:B-----5:R-:W-:Y:S01]  /*4620*/  HADD2.F32 R0, -RZ, R102.H0_H0 ;  /* 0x20000066ff007230 */ /* 0x020fe20000004100 */
[----:B------:R-:W-:Y:S01]  /*4630*/  BSSY B0, `(.L_x_109) ;  /* 0x000000b000007945 */ /* 0x000fe20003800000 */
[----:B------:R-:W-:-:S03]  /*4640*/  @P4 IMAD.MOV.U32 R2, RZ, RZ, R6 ;  /* 0x000000ffff024224 */ /* 0x000fc600078e0006 */
        /* <DEDUP_REMOVED lines=9> */
.L_x_110:
[----:B------:R-:W-:Y:S05]  /*46e0*/  BSYNC B0 ;  /* 0x0000000000007941 */ /* 0x000fea0003800000 */
.L_x_109:
        /* <DEDUP_REMOVED lines=12> */
.L_x_112:
[----:B------:R-:W-:Y:S05]  /*47b0*/  BSYNC B0 ;  /* 0x0000000000007941 */ /* 0x000fea0003800000 */
.L_x_111:
        /* <DEDUP_REMOVED lines=13> */
.L_x_114:
[----:B------:R-:W-:Y:S05]  /*4890*/  BSYNC B0 ;  /* 0x0000000000007941 */ /* 0x000fea0003800000 */
.L_x_113:
        /* <DEDUP_REMOVED lines=12> */
.L_x_116:
[----:B------:R-:W-:Y:S05]  /*4960*/  BSYNC B0 ;  /* 0x0000000000007941 */ /* 0x000fea0003800000 */
.L_x_115:
        /* <DEDUP_REMOVED lines=12> */
.L_x_118:
[----:B------:R-:W-:Y:S05]  /*4a30*/  BSYNC B0 ;  /* 0x0000000000007941 */ /* 0x000fea0003800000 */
.L_x_117:
        /* <DEDUP_REMOVED lines=12> */
.L_x_120:
[----:B------:R-:W-:Y:S05]  /*4b00*/  BSYNC B0 ;  /* 0x0000000000007941 */ /* 0x000fea0003800000 */
.L_x_119:
        /* <DEDUP_REMOVED lines=13> */
.L_x_122:
[----:B------:R-:W-:Y:S05]  /*4be0*/  BSYNC B0 ;  /* 0x0000000000007941 */ /* 0x000fea0003800000 */
.L_x_121:
        /* <DEDUP_REMOVED lines=12> */
.L_x_124:
[----:B------:R-:W-:Y:S05]  /*4cb0*/  BSYNC B0 ;  /* 0x0000000000007941 */ /* 0x000fea0003800000 */
.L_x_123:
        /* <DEDUP_REMOVED lines=12> */
.L_x_126:
[----:B------:R-:W-:Y:S05]  /*4d80*/  BSYNC B0 ;  /* 0x0000000000007941 */ /* 0x000fea0003800000 */
.L_x_125:
        /* <DEDUP_REMOVED lines=11> */
.L_x_128:
[----:B------:R-:W-:Y:S05]  /*4e40*/  BSYNC B0 ;  /* 0x0000000000007941 */ /* 0x000fea0003800000 */
.L_x_127:
        /* <DEDUP_REMOVED lines=13> */
.L_x_130:
[----:B------:R-:W-:Y:S05]  /*4f20*/  BSYNC B0 ;  /* 0x0000000000007941 */ /* 0x000fea0003800000 */
.L_x_129:
        /* <DEDUP_REMOVED lines=11> */
.L_x_132:
[----:B------:R-:W-:Y:S05]  /*4fe0*/  BSYNC B0 ;  /* 0x0000000000007941 */ /* 0x000fea0003800000 */
.L_x_131:
[----:B0----5:R-:W-:Y:S01]  /*4ff0*/  HADD2.F32 R0, -RZ, R102.H0_H0 ;  /* 0x20000066ff007230 */ /* 0x021fe20000004100 */
[----:B------:R-:W-:Y:S01]  /*5000*/  ISETP.GT.AND P4, PT, R88, 0x48, P6 ;  /* 0x000000485800780c */ /* 0x000fe20003784270 */
        /* <DEDUP_REMOVED lines=8> */
[----:B------:R-:W-:Y:S05]  /*5090*/  @!P4 BRA `(.L_x_134) ;  /* 0x000000000004c947 */ /* 0x000fea0003800000 */
[----:B------:R0:W5:Y:S02]  /*50a0*/  LDG.E.LTC128B.U16 R102, desc[UR12][R8.64+0x52] ;  /* 0x0000520c08667981 */ /* 0x000164000c1e1520 */
.L_x_134:
[----:B------:R-:W-:Y:S05]  /*50b0*/  BSYNC B0 ;  /* 0x0000000000007941 */ /* 0x000fea0003800000 */
.L_x_133:
[----:B0----5:R-:W-:Y:S01]  /*50c0*/  HADD2.F32 R0, -RZ, R102.H0_H0 ;  /* 0x20000066ff007230 */ /* 0x021fe20000004100 */
        /* <DEDUP_REMOVED lines=10> */
.L_x_136:
[----:B------:R-:W-:Y:S05]  /*5170*/  BSYNC B0 ;  /* 0x0000000000007941 */ /* 0x000fea0003800000 */
.L_x_135:
        /* <DEDUP_REMOVED lines=12> */
.L_x_138:
[----:B------:R-:W-:Y:S05]  /*5240*/  BSYNC B0 ;  /* 0x0000000000007941 */ /* 0x000fea0003800000 */
.L_x_137:
        /* <DEDUP_REMOVED lines=11> */
.L_x_140:
[----:B------:R-:W-:Y:S05]  /*5300*/  BSYNC B0 ;  /* 0x0000000000007941 */ /* 0x000fea0003800000 */
.L_x_139:
        /* <DEDUP_REMOVED lines=12> */
.L_x_142:
[----:B------:R-:W-:Y:S05]  /*53d0*/  BSYNC B0 ;  /* 0x0000000000007941 */ /* 0x000fea0003800000 */
.L_x_141:
        /* <DEDUP_REMOVED lines=11> */
.L_x_144:
[----:B------:R-:W-:Y:S05]  /*5490*/  BSYNC B0 ;  /* 0x0000000000007941 */ /* 0x000fea0003800000 */
.L_x_143:
        /* <DEDUP_REMOVED lines=12> */
.L_x_146:
[----:B------:R-:W-:Y:S05]  /*5560*/  BSYNC B0 ;  /* 0x0000000000007941 */ /* 0x000fea0003800000 */
.L_x_145:
[----:B0----5:R-:W-:Y:S01]  /*5570*/  HADD2.F32 R0, -RZ, R102.H0_H0 ;  /* 0x20000066ff007230 */ /* 0x021fe20000004100 */
[----:B------:R-:W-:Y:S01]  /*5580*/  ISETP.GT.AND P1, PT, R88, 0x48, P1 ;  /* 0x000000485800780c */ /* 0x000fe20000f24270 */
[----:B------:R-:W-:Y:S03]  /*5590*/  BSSY B0, `(.L_x_147) ;  /* 0x0000007000007945 */ /* 0x000fe60003800000 */
[----:B------:R-:W-:-:S04]  /*55a0*/  FMUL R0, R0, R89 ;  /* 0x0000005900007220 */ /* 0x000fc80000400000 */
[----:B------:R-:W-:-:S05]  /*55b0*/  FFMA R0, R53, R90, R0 ;  /* 0x0000005a35007223 */ /* 0x000fca0000000000 */
[----:B------:R-:W-:-:S05]  /*55c0*/  F2FP.F16.F32.PACK_AB R0, RZ, R0 ;  /* 0x00000000ff00723e */ /* 0x000fca00000000ff */
[----:B------:R0:W-:Y:S01]  /*55d0*/  @P2 STG.E.U16 desc[UR12][R12.64+0x72], R0 ;  /* 0x000072000c002986 */ /* 0x0001e2000c10150c */
[----:B------:R-:W-:Y:S05]  /*55e0*/  @!P1 BRA `(.L_x_148) ;  /* 0x0000000000049947 */ /* 0x000fea0003800000 */
[----:B------:R0:W5:Y:S02]  /*55f0*/  LDG.E.LTC128B.U16 R102, desc[UR12][R8.64+0x70] ;  /* 0x0000700c08667981 */ /* 0x000164000c1e1520 */
.L_x_148:
[----:B------:R-:W-:Y:S05]  /*5600*/  BSYNC B0 ;  /* 0x0000000000007941 */ /* 0x000fea0003800000 */
.L_x_147:
        /* <DEDUP_REMOVED lines=12> */
.L_x_150:
[----:B------:R-:W-:Y:S05]  /*56d0*/  BSYNC B0 ;  /* 0x0000000000007941 */ /* 0x000fea0003800000 */
.L_x_149:
[----:B-----5:R-:W-:-:S05]  /*56e0*/  HADD2.F32 R102, -RZ, R102.H0_H0 ;  /* 0x20000066ff667230 */ /* 0x020fca0000004100 */
[----:B------:R-:W-:-:S04]  /*56f0*/  FMUL R102, R102, R89 ;  /* 0x0000005966667220 */ /* 0x000fc80000400000 */
[----:B------:R-:W-:Y:S01]  /*5700*/  FFMA R102, R55, R90, R102 ;  /* 0x0000005a37667223 */ /* 0x000fe20000000066 */
[----:B------:R-:W-:Y:S06]  /*5710*/  @!P0 EXIT ;  /* 0x000000000000894d */ /* 0x000fec0003800000 */
[----:B------:R-:W-:-:S05]  /*5720*/  F2FP.F16.F32.PACK_AB R102, RZ, R102 ;  /* 0x00000066ff66723e */ /* 0x000fca00000000ff */
[----:B------:R-:W-:Y:S01]  /*5730*/  STG.E.U16 desc[UR12][R6.64+0x72], R102 ;  /* 0x0000726606007986 */ /* 0x000fe2000c10150c */
[----:B------:R-:W-:Y:S05]  /*5740*/  EXIT ;  /* 0x000000000000794d */ /* 0x000fea0003800000 */
.L_x_28:
[----:B------:R-:W-:Y:S01]  /*5750*/  ULDC.64 UR4, c[0x0][0x650] ;  /* 0x0001940000047ab9 */ /* 0x000fe20000000a00 */
[----:B------:R-:W-:Y:S01]  /*5760*/  ISETP.GT.AND P2, PT, R0, 0x1, PT ;  /* 0x000000010000780c */ /* 0x000fe20003f44270 */
[-C--:B--2---:R-:W-:Y:S01]  /*5770*/  FMUL R56, R56, R90.reuse ;  /* 0x0000005a38387220 */ /* 0x084fe20000400000 */
[----:B------:R-:W-:Y:S01]  /*5780*/  LEA R6, P1, R16, UR4, 0x1 ;  /* 0x0000000410067c11 */ /* 0x000fe2000f8208ff */
[C---:B------:R-:W-:Y:S02]  /*5790*/  IMAD.SHL.U32 R11, R18.reuse, 0x2, RZ ;  /* 0x00000002120b7824 */ /* 0x040fe400078e00ff */
[-C--:B------:R-:W-:Y:S01]  /*57a0*/  FMUL R57, R57, R90.reuse ;  /* 0x0000005a39397220 */ /* 0x080fe20000400000 */
[----:B------:R-:W-:Y:S01]  /*57b0*/  SHF.L.U64.HI R99, R18, 0x1, R99 ;  /* 0x0000000112637819 */ /* 0x000fe20000010263 */
[-C--:B------:R-:W-:Y:S01]  /*57c0*/  FMUL R58, R58, R90.reuse ;  /* 0x0000005a3a3a7220 */ /* 0x080fe20000400000 */
[----:B------:R-:W-:Y:S01]  /*57d0*/  LEA.HI.X R7, R16, UR5, R3, 0x1, P1 ;  /* 0x0000000510077c11 */ /* 0x000fe200088f0c03 */
[-C--:B------:R-:W-:Y:S01]  /*57e0*/  FMUL R59, R59, R90.reuse ;  /* 0x0000005a3b3b7220 */ /* 0x080fe20000400000 */
[----:B------:R-:W-:Y:S01]  /*57f0*/  ISETP.GT.AND P1, PT, R88, RZ, P2 ;  /* 0x000000ff5800720c */ /* 0x000fe20001724270 */
[----:B------:R-:W-:Y:S01]  /*5800*/  FMUL R60, R60, R90 ;  /* 0x0000005a3c3c7220 */ /* 0x000fe20000400000 */
[----:B------:R-:W-:Y:S01]  /*5810*/  F2FP.F16.F32.PACK_AB R56, RZ, R56 ;  /* 0x00000038ff38723e */ /* 0x000fe200000000ff */
[----:B------:R-:W-:Y:S01]  /*5820*/  FMUL R61, R61, R90 ;  /* 0x0000005a3d3d7220 */ /* 0x000fe20000400000 */
[----:B------:R-:W-:Y:S01]  /*5830*/  F2FP.F16.F32.PACK_AB R57, RZ, R57 ;  /* 0x00000039ff39723e */ /* 0x000fe200000000ff */
[----:B------:R-:W-:Y:S01]  /*5840*/  IMAD.SHL.U32 R9, R94, 0x2, RZ ;  /* 0x000000025e097824 */ /* 0x000fe200078e00ff */
[----:B------:R-:W-:Y:S01]  /*5850*/  ISETP.GT.AND P5, PT, R0, 0x8, PT ;  /* 0x000000080000780c */ /* 0x000fe20003fa4270 */
[----:B------:R-:W-:Y:S01]  /*5860*/  @P0 STG.E.U16 desc[UR12][R6.64], R56 ;  /* 0x0000003806000986 */ /* 0x000fe2000c10150c */
[----:B------:R-:W-:Y:S01]  /*5870*/  IADD3 R4, P0, R11, R6, RZ ;  /* 0x000000060b047210 */ /* 0x000fe20007f1e0ff */
[-C--:B------:R-:W-:Y:S01]  /*5880*/  FMUL R62, R62, R90.reuse ;  /* 0x0000005a3e3e7220 */ /* 0x080fe20000400000 */
[----:B------:R-:W-:Y:S01]  /*5890*/  ISETP.GT.AND P4, PT, R0, 0x9, PT ;  /* 0x000000090000780c */ /* 0x000fe20003f84270 */
[----:B------:R-:W-:Y:S01]  /*58a0*/  FMUL R63, R63, R90 ;  /* 0x0000005a3f3f7220 */ /* 0x000fe20000400000 */
[C---:B------:R-:W-:Y:S01]  /*58b0*/  ISETP.GT.AND P3, PT, R88.reuse, 0x8, P6 ;  /* 0x000000085800780c */ /* 0x040fe20003764270 */
[----:B------:R-:W-:Y:S01]  /*58c0*/  @P1 IMAD.MOV.U32 R2, RZ, RZ, R6 ;  /* 0x000000ffff021224 */ /* 0x000fe200078e0006 */
[C---:B------:R-:W-:Y:S01]  /*58d0*/  ISETP.GT.AND P2, PT, R88.reuse, 0x8, P2 ;  /* 0x000000085800780c */ /* 0x040fe20001744270 */
[--C-:B------:R-:W-:Y:S01]  /*58e0*/  @P1 IMAD.MOV.U32 R3, RZ, RZ, R7.reuse ;  /* 0x000000ffff031224 */ /* 0x100fe200078e0007 */
[----:B------:R-:W-:Y:S01]  /*58f0*/  F2FP.F16.F32.PACK_AB R58, RZ, R58 ;  /* 0x0000003aff3a723e */ /* 0x000fe200000000ff */
[----:B------:R-:W-:Y:S01]  /*5900*/  IMAD.X R5, R99, 0x1, R7, P0 ;  /* 0x0000000163057824 */ /* 0x000fe200000e0607 */
[----:B------:R-:W-:Y:S01]  /*5910*/  ISETP.GT.AND P0, PT, R88, RZ, P5 ;  /* 0x000000ff5800720c */ /* 0x000fe20002f04270 */
[-C--:B------:R-:W-:Y:S01]  /*5920*/  FMUL R64, R64, R90.reuse ;  /* 0x0000005a40407220 */ /* 0x080fe20000400000 */
[----:B------:R0:W-:Y:S01]  /*5930*/  @P1 STG.E.U16 desc[UR12][R2.64+0x2], R57 ;  /* 0x0000023902001986 */ /* 0x0001e2000c10150c */
[----:B------:R-:W-:Y:S01]  /*5940*/  ISETP.GT.AND P1, PT, R88, RZ, P4 ;  /* 0x000000ff5800720c */ /* 0x000fe20002724270 */
[-C--:B------:R-:W-:Y:S01]  /*5950*/  FMUL R65, R65, R90.reuse ;  /* 0x0000005a41417220 */ /* 0x080fe20000400000 */
[----:B------:R-:W-:Y:S01]  /*5960*/  F2FP.F16.F32.PACK_AB R59, RZ, R59 ;  /* 0x0000003bff3b723e */ /* 0x000fe200000000ff */
[----:B------:R-:W-:Y:S01]  /*5970*/  FMUL R66, R66, R90 ;  /* 0x0000005a42427220 */ /* 0x000fe20000400000 */
[----:B------:R-:W-:Y:S01]  /*5980*/  F2FP.F16.F32.PACK_AB R60, RZ, R60 ;  /* 0x0000003cff3c723e */ /* 0x000fe200000000ff */
[----:B------:R-:W-:Y:S01]  /*5990*/  @P3 STG.E.U16 desc[UR12][R4.64], R58 ;  /* 0x0000003a04003986 */ /* 0x000fe2000c10150c */
[----:B------:R-:W-:Y:S01]  /*59a0*/  F2FP.F16.F32.PACK_AB R61, RZ, R61 ;  /* 0x0000003dff3d723e */ /* 0x000fe200000000ff */
[-C--:B------:R-:W-:Y:S01]  /*59b0*/  FMUL R67, R67, R90.reuse ;  /* 0x0000005a43437220 */ /* 0x080fe20000400000 */
[----:B------:R-:W-:Y:S01]  /*59c0*/  SHF.L.U64.HI R97, R94, 0x1, R97 ;  /* 0x000000015e617819 */ /* 0x000fe20000010261 */
[----:B------:R-:W-:Y:S01]  /*59d0*/  @P2 STG.E.U16 desc[UR12][R4.64+0x2], R59 ;  /* 0x0000023b04002986 */ /* 0x000fe2000c10150c */
[----:B------:R-:W-:Y:S01]  /*59e0*/  ISETP.GT.AND P2, PT, R88, 0x8, P5 ;  /* 0x000000085800780c */ /* 0x000fe20002f44270 */
[----:B------:R-:W-:Y:S01]  /*59f0*/  FMUL R68, R68, R90 ;  /* 0x0000005a44447220 */ /* 0x000fe20000400000 */
[----:B------:R-:W-:Y:S01]  /*5a00*/  ISETP.GT.AND P3, PT, R0, 0x10, PT ;  /* 0x000000100000780c */ /* 0x000fe20003f64270 */
[----:B------:R-:W-:Y:S01]  /*5a10*/  @P0 STG.E.U16 desc[UR12][R6.64+0x10], R60 ;  /* 0x0000103c06000986 */ /* 0x000fe2000c10150c */
[----:B------:R-:W-:Y:S01]  /*5a20*/  F2FP.F16.F32.PACK_AB R62, RZ, R62 ;  /* 0x0000003eff3e723e */ /* 0x000fe200000000ff */
[----:B------:R-:W-:Y:S01]  /*5a30*/  FMUL R69, R69, R90 ;  /* 0x0000005a45457220 */ /* 0x000fe20000400000 */
[----:B------:R-:W-:Y:S01]  /*5a40*/  F2FP.F16.F32.PACK_AB R63, RZ, R63 ;  /* 0x0000003fff3f723e */ /* 0x000fe200000000ff */
[----:B------:R-:W-:Y:S01]  /*5a50*/  @P1 STG.E.U16 desc[UR12][R6.64+0x12], R61 ;  /* 0x0000123d06001986 */ /* 0x000fe2000c10150c */
[----:B0-----:R-:W-:Y:S01]  /*5a60*/  IADD3 R2, P0, P1, R9, R6, R11 ;  /* 0x0000000609027210 */ /* 0x001fe2000791e00b */
[----:B------:R-:W-:Y:S01]  /*5a70*/  FMUL R70, R70, R90 ;  /* 0x0000005a46467220 */ /* 0x000fe20000400000 */
[----:B------:R-:W-:Y:S01]  /*5a80*/  F2FP.F16.F32.PACK_AB R64, RZ, R64 ;  /* 0x00000040ff40723e */ /* 0x000fe200000000ff */
[-C--:B------:R-:W-:Y:S01]  /*5a90*/  FMUL R71, R71, R90.reuse ;  /* 0x0000005a47477220 */ /* 0x080fe20000400000 */
[----:B------:R-:W-:Y:S01]  /*5aa0*/  IADD3.X R3, R97, R7, R99, P0, P1 ;  /* 0x0000000761037210 */ /* 0x000fe200007e2463 */
[----:B------:R-:W-:Y:S01]  /*5ab0*/  @P2 STG.E.U16 desc[UR12][R4.64+0x10], R62 ;  /* 0x0000103e04002986 */ /* 0x000fe2000c10150c */
[----:B------:R-:W-:Y:S01]  /*5ac0*/  ISETP.GT.AND P1, PT, R88, 0x8, P4 ;  /* 0x000000085800780c */ /* 0x000fe20002724270 */
[-C--:B------:R-:W-:Y:S01]  /*5ad0*/  FMUL R72, R72, R90.reuse ;  /* 0x0000005a48487220 */ /* 0x080fe20000400000 */
[----:B------:R-:W-:Y:S01]  /*5ae0*/  ISETP.GT.AND P0, PT, R88, RZ, P3 ;  /* 0x000000ff5800720c */ /* 0x000fe20001f04270 */
[-C--:B------:R-:W-:Y:S01]  /*5af0*/  FMUL R73, R73, R90.reuse ;  /* 0x0000005a49497220 */ /* 0x080fe20000400000 */
[----:B------:R-:W-:Y:S01]  /*5b00*/  ISETP.GT.AND P2, PT, R0, 0x11, PT ;  /* 0x000000110000780c */ /* 0x000fe20003f44270 */
[-C--:B------:R-:W-:Y:S01]  /*5b10*/  FMUL R74, R74, R90.reuse ;  /* 0x0000005a4a4a7220 */ /* 0x080fe20000400000 */
[----:B------:R-:W-:Y:S01]  /*5b20*/  F2FP.F16.F32.PACK_AB R65, RZ, R65 ;  /* 0x00000041ff41723e */ /* 0x000fe200000000ff */
[----:B------:R-:W-:Y:S01]  /*5b30*/  FMUL R75, R75, R90 ;  /* 0x0000005a4b4b7220 */ /* 0x000fe20000400000 */
[----:B------:R-:W-:Y:S01]  /*5b40*/  F2FP.F16.F32.PACK_AB R66, RZ, R66 ;  /* 0x00000042ff42723e */ /* 0x000fe200000000ff */
[-C--:B------:R-:W-:Y:S01]  /*5b50*/  FMUL R76, R76, R90.reuse ;  /* 0x0000005a4c4c7220 */ /* 0x080fe20000400000 */
[----:B------:R-:W-:Y:S01]  /*5b60*/  F2FP.F16.F32.PACK_AB R67, RZ, R67 ;  /* 0x00000043ff43723e */ /* 0x000fe200000000ff */
[----:B------:R-:W-:Y:S01]  /*5b70*/  FMUL R77, R77, R90 ;  /* 0x0000005a4d4d7220 */ /* 0x000fe20000400000 */
[----:B------:R-:W-:Y:S01]  /*5b80*/  F2FP.F16.F32.PACK_AB R68, RZ, R68 ;  /* 0x00000044ff44723e */ /* 0x000fe200000000ff */
[----:B------:R-:W-:Y:S01]  /*5b90*/  @P1 STG.E.U16 desc[UR12][R4.64+0x12], R63 ;  /* 0x0000123f04001986 */ /* 0x000fe2000c10150c */
[----:B------:R-:W-:Y:S01]  /*5ba0*/  ISETP.GT.AND P1, PT, R0, 0x19, PT ;  /* 0x000000190000780c */ /* 0x000fe20003f24270 */
[-C--:B------:R-:W-:Y:S01]  /*5bb0*/  FMUL R78, R78, R90.reuse ;  /* 0x0000005a4e4e7220 */ /* 0x080fe20000400000 */
[----:B------:R-:W-:Y:S01]  /*5bc0*/  F2FP.F16.F32.PACK_AB R69, RZ, R69 ;  /* 0x00000045ff45723e */ /* 0x000fe200000000ff */
[----:B------:R-:W-:Y:S01]  /*5bd0*/  @P0 STG.E.U16 desc[UR12][R6.64+0x20], R64 ;  /* 0x0000204006000986 */ /* 0x000fe2000c10150c */
[----:B------:R-:W-:Y:S01]  /*5be0*/  ISETP.GT.AND P0, PT, R88, RZ, P2 ;  /* 0x000000ff5800720c */ /* 0x000fe20001704270 */
[----:B------:R-:W-:Y:S01]  /*5bf0*/  FMUL R79, R79, R90 ;  /* 0x0000005a4f4f7220 */ /* 0x000fe20000400000 */
[----:B------:R-:W-:Y:S01]  /*5c00*/  F2FP.F16.F32.PACK_AB R70, RZ, R70 ;  /* 0x00000046ff46723e */ /* 0x000fe200000000ff */
        /* <DEDUP_REMOVED lines=10> */
[----:B------:R-:W-:Y:S01]  /*5cb0*/  @P0 STG.E.U16 desc[UR12][R6.64+0x22], R65 ;  /* 0x0000224106000986 */ /* 0x000fe2000c10150c */
[----:B------:R-:W-:Y:S01]  /*5cc0*/  ISETP.GT.AND P0, PT, R88, 0x8, P3 ;  /* 0x000000085800780c */ /* 0x000fe20001f04270 */
[-C--:B------:R-:W-:Y:S01]  /*5cd0*/  FMUL R85, R85, R90.reuse ;  /* 0x0000005a55557220 */ /* 0x080fe20000400000 */
[----:B------:R-:W-:Y:S01]  /*5ce0*/  ISETP.GT.AND P5, PT, R0, 0x28, PT ;  /* 0x000000280000780c */ /* 0x000fe20003fa4270 */
        /* <DEDUP_REMOVED lines=8> */
[-C--:B------:R-:W-:Y:S01]  /*5d70*/  FMUL R26, R26, R90.reuse ;  /* 0x0000005a1a1a7220 */ /* 0x080fe20000400000 */
[----:B------:R-:W-:Y:S01]  /*5d80*/  ISETP.GT.AND P4, PT, R0, 0x30, PT ;  /* 0x000000300000780c */ /* 0x000fe20003f84270 */
[----:B------:R-:W-:Y:S01]  /*5d90*/  @P0 STG.E.U16 desc[UR12][R4.64+0x20], R66 ;  /* 0x0000204204000986 */ /* 0x000fe2000c10150c */
[----:B------:R-:W-:Y:S01]  /*5da0*/  ISETP.GT.AND P0, PT, R88, 0x8, P2 ;  /* 0x000000085800780c */ /* 0x000fe20001704270 */
[-C--:B------:R-:W-:Y:S01]  /*5db0*/  FMUL R27, R27, R90.reuse ;  /* 0x0000005a1b1b7220 */ /* 0x080fe20000400000 */
[----:B------:R-:W-:Y:S01]  /*5dc0*/  ISETP.GT.AND P2, PT, R0, 0x18, PT ;  /* 0x000000180000780c */ /* 0x000fe20003f44270 */
[----:B------:R-:W-:Y:S01]  /*5dd0*/  FMUL R28, R28, R90 ;  /* 0x0000005a1c1c7220 */ /* 0x000fe20000400000 */
[----:B------:R-:W-:Y:S01]  /*5de0*/  F2FP.F16.F32.PACK_AB R80, RZ, R80 ;  /* 0x00000050ff50723e */ /* 0x000fe200000000ff */
        /* <DEDUP_REMOVED lines=8> */
[----:B------:R-:W-:Y:S01]  /*5e70*/  @P0 STG.E.U16 desc[UR12][R4.64+0x22], R67 ;  /* 0x0000224304000986 */ /* 0x000fe2000c10150c */
[----:B------:R-:W-:Y:S01]  /*5e80*/  ISETP.GT.AND P0, PT, R88, RZ, P2 ;  /* 0x000000ff5800720c */ /* 0x000fe20001704270 */
[----:B------:R-:W-:Y:S01]  /*5e90*/  FMUL R33, R33, R90 ;  /* 0x0000005a21217220 */ /* 0x000fe20000400000 */
[----:B------:R-:W-:Y:S01]  /*5ea0*/  F2FP.F16.F32.PACK_AB R84, RZ, R84 ;  /* 0x00000054ff54723e */ /* 0x000fe200000000ff */
[-C--:B------:R-:W-:Y:S01]  /*5eb0*/  FMUL R34, R34, R90.reuse ;  /* 0x0000005a22227220 */ /* 0x080fe20000400000 */
[----:B------:R-:W-:Y:S01]  /*5ec0*/  P2R R14, PR, RZ, 0x20 ;  /* 0x00000020ff0e7803 */ /* 0x000fe20000000000 */
        /* <DEDUP_REMOVED lines=9> */
[----:B------:R-:W-:Y:S01]  /*5f60*/  ISETP.GT.AND P0, PT, R88, RZ, P1 ;  /* 0x000000ff5800720c */ /* 0x000fe20000f04270 */
        /* <DEDUP_REMOVED lines=13> */
[----:B------:R-:W-:Y:S01]  /*6040*/  ISETP.GT.AND P0, PT, R88, 0x8, P2 ;  /* 0x000000085800780c */ /* 0x000fe20001704270 */
        /* <DEDUP_REMOVED lines=22> */
[----:B------:R-:W-:Y:S01]  /*61b0*/  FMUL R55, R55, R90 ;  /* 0x0000005a37377220 */ /* 0x000fe20000400000 */
[----:B------:R-:W-:-:S02]  /*61c0*/  F2FP.F16.F32.PACK_AB R39, RZ, R39 ;  /* 0x00000027ff27723e */ /* 0x000fc400000000ff */
[----:B------:R-:W-:Y:S01]  /*61d0*/  F2FP.F16.F32.PACK_AB R40, RZ, R40 ;  /* 0x00000028ff28723e */ /* 0x000fe200000000ff */
[----:B------:R-:W-:Y:S01]  /*61e0*/  @P0 STG.E.U16 desc[UR12][R4.64+0x32], R71 ;  /* 0x0000324704000986 */ /* 0x000fe2000c10150c */
[----:B------:R-:W-:Y:S02]  /*61f0*/  ISETP.GT.AND P0, PT, R88, RZ, P2 ;  /* 0x000000ff5800720c */ /* 0x000fe40001704270 */
[----:B------:R-:W-:Y:S02]  /*6200*/  F2FP.F16.F32.PACK_AB R41, RZ, R41 ;  /* 0x00000029ff29723e */ /* 0x000fe400000000ff */
[----:B------:R-:W-:Y:S02]  /*6210*/  F2FP.F16.F32.PACK_AB R42, RZ, R42 ;  /* 0x0000002aff2a723e */ /* 0x000fe400000000ff */
[----:B------:R-:W-:Y:S02]  /*6220*/  F2FP.F16.F32.PACK_AB R43, RZ, R43 ;  /* 0x0000002bff2b723e */ /* 0x000fe400000000ff */
[----:B------:R-:W-:-:S02]  /*6230*/  F2FP.F16.F32.PACK_AB R44, RZ, R44 ;  /* 0x0000002cff2c723e */ /* 0x000fc400000000ff */
[----:B------:R-:W-:Y:S02]  /*6240*/  F2FP.F16.F32.PACK_AB R45, RZ, R45 ;  /* 0x0000002dff2d723e */ /* 0x000fe400000000ff */
[----:B------:R-:W-:Y:S01]  /*6250*/  F2FP.F16.F32.PACK_AB R46, RZ, R46 ;  /* 0x0000002eff2e723e */ /* 0x000fe200000000ff */
[----:B------:R-:W-:Y:S01]  /*6260*/  @P0 STG.E.U16 desc[UR12][R6.64+0x40], R72 ;  /* 0x0000404806000986 */ /* 0x000fe2000c10150c */
[----:B------:R-:W-:Y:S02]  /*6270*/  ISETP.GT.AND P0, PT, R88, RZ, P1 ;  /* 0x000000ff5800720c */ /* 0x000fe40000f04270 */
[----:B------:R-:W-:Y:S02]  /*6280*/  F2FP.F16.F32.PACK_AB R47, RZ, R47 ;  /* 0x0000002fff2f723e */ /* 0x000fe400000000ff */
[----:B------:R-:W-:Y:S02]  /*6290*/  F2FP.F16.F32.PACK_AB R48, RZ, R48 ;  /* 0x00000030ff30723e */ /* 0x000fe400000000ff */
[----:B------:R-:W-:-:S02]  /*62a0*/  F2FP.F16.F32.PACK_AB R49, RZ, R49 ;  /* 0x00000031ff31723e */ /* 0x000fc400000000ff */
[----:B------:R-:W-:Y:S02]  /*62b0*/  F2FP.F16.F32.PACK_AB R50, RZ, R50 ;  /* 0x00000032ff32723e */ /* 0x000fe400000000ff */
[----:B------:R-:W-:Y:S02]  /*62c0*/  F2FP.F16.F32.PACK_AB R51, RZ, R51 ;  /* 0x00000033ff33723e */ /* 0x000fe400000000ff */
[----:B------:R-:W-:Y:S01]  /*62d0*/  F2FP.F16.F32.PACK_AB R52, RZ, R52 ;  /* 0x00000034ff34723e */ /* 0x000fe200000000ff */
[----:B------:R-:W-:Y:S01]  /*62e0*/  @P0 STG.E.U16 desc[UR12][R6.64+0x42], R73 ;  /* 0x0000424906000986 */ /* 0x000fe2000c10150c */
[----:B------:R-:W-:Y:S02]  /*62f0*/  ISETP.GT.AND P0, PT, R88, 0x8, P2 ;  /* 0x000000085800780c */ /* 0x000fe40001704270 */
[----:B------:R-:W-:Y:S02]  /*6300*/  ISETP.GT.AND P2, PT, R0, 0x38, PT ;  /* 0x000000380000780c */ /* 0x000fe40003f44270 */
[----:B------:R-:W-:-:S02]  /*6310*/  F2FP.F16.F32.PACK_AB R53, RZ, R53 ;  /* 0x00000035ff35723e */ /* 0x000fc400000000ff */
[----:B------:R-:W-:-:S07]  /*6320*/  F2FP.F16.F32.PACK_AB R54, RZ, R54 ;  /* 0x00000036ff36723e */ /* 0x000fce00000000ff */
[----:B------:R-:W-:Y:S01]  /*6330*/  @P0 STG.E.U16 desc[UR12][R4.64+0x40], R74 ;  /* 0x0000404a04000986 */ /* 0x000fe2000c10150c */
[----:B------:R-:W-:-:S13]  /*6340*/  ISETP.GT.AND P0, PT, R88, 0x8, P1 ;  /* 0x000000085800780c */ /* 0x000fda0000f04270 */
[----:B------:R-:W-:Y:S01]  /*6350*/  @P0 STG.E.U16 desc[UR12][R4.64+0x42], R75 ;  /* 0x0000424b04000986 */ /* 0x000fe2000c10150c */
[----:B------:R-:W-:-:S13]  /*6360*/  ISETP.GT.AND P0, PT, R88, RZ, P5 ;  /* 0x000000ff5800720c */ /* 0x000fda0002f04270 */
[----:B------:R-:W-:Y:S01]  /*6370*/  @P0 STG.E.U16 desc[UR12][R6.64+0x50], R76 ;  /* 0x0000504c06000986 */ /* 0x000fe2000c10150c */
[----:B------:R-:W-:-:S04]  /*6380*/  ISETP.GT.AND P0, PT, R0, 0x29, PT ;  /* 0x000000290000780c */ /* 0x000fc80003f04270 */
[----:B------:R-:W-:-:S13]  /*6390*/  ISETP.GT.AND P1, PT, R88, RZ, P0 ;  /* 0x000000ff5800720c */ /* 0x000fda0000724270 */
[----:B------:R-:W-:Y:S01]  /*63a0*/  @P1 STG.E.U16 desc[UR12][R6.64+0x52], R77 ;  /* 0x0000524d06001986 */ /* 0x000fe2000c10150c */
[----:B------:R-:W-:-:S13]  /*63b0*/  ISETP.GT.AND P1, PT, R88, 0x8, P5 ;  /* 0x000000085800780c */ /* 0x000fda0002f24270 */
[----:B------:R-:W-:Y:S01]  /*63c0*/  @P1 STG.E.U16 desc[UR12][R4.64+0x50], R78 ;  /* 0x0000504e04001986 */ /* 0x000fe2000c10150c */
[----:B------:R-:W-:-:S13]  /*63d0*/  ISETP.GT.AND P1, PT, R88, 0x8, P0 ;  /* 0x000000085800780c */ /* 0x000fda0000724270 */
[----:B------:R-:W-:Y:S01]  /*63e0*/  @P1 STG.E.U16 desc[UR12][R4.64+0x52], R79 ;  /* 0x0000524f04001986 */ /* 0x000fe2000c10150c */
[----:B------:R-:W-:-:S13]  /*63f0*/  ISETP.GT.AND P1, PT, R88, RZ, P4 ;  /* 0x000000ff5800720c */ /* 0x000fda0002724270 */
[----:B------:R-:W-:Y:S01]  /*6400*/  @P1 STG.E.U16 desc[UR12][R6.64+0x60], R80 ;  /* 0x0000605006001986 */ /* 0x000fe2000c10150c */
[----:B------:R-:W-:-:S13]  /*6410*/  ISETP.GT.AND P1, PT, R88, RZ, P3 ;  /* 0x000000ff5800720c */ /* 0x000fda0001f24270 */
[----:B------:R-:W-:Y:S01]  /*6420*/  @P1 STG.E.U16 desc[UR12][R6.64+0x62], R81 ;  /* 0x0000625106001986 */ /* 0x000fe2000c10150c */
[----:B------:R-:W-:-:S13]  /*6430*/  ISETP.GT.AND P1, PT, R88, 0x8, P4 ;  /* 0x000000085800780c */ /* 0x000fda0002724270 */
[----:B------:R-:W-:Y:S01]  /*6440*/  @P1 STG.E.U16 desc[UR12][R4.64+0x60], R82 ;  /* 0x0000605204001986 */ /* 0x000fe2000c10150c */
[----:B------:R-:W-:-:S13]  /*6450*/  ISETP.GT.AND P1, PT, R88, 0x8, P3 ;  /* 0x000000085800780c */ /* 0x000fda0001f24270 */
[----:B------:R-:W-:Y:S01]  /*6460*/  @P1 STG.E.U16 desc[UR12][R4.64+0x62], R83 ;  /* 0x0000625304001986 */ /* 0x000fe2000c10150c */
[----:B------:R-:W-:-:S05]  /*6470*/  IADD3 R10, P1, R9, R4, RZ ;  /* 0x00000004090a7210 */ /* 0x000fca0007f3e0ff */
[----:B------:R-:W-:Y:S01]  /*6480*/  IMAD.X R11, R97, 0x1, R5, P1 ;  /* 0x00000001610b7824 */ /* 0x000fe200008e0605 */
[----:B------:R-:W-:-:S13]  /*6490*/  ISETP.GT.AND P1, PT, R88, RZ, P2 ;  /* 0x000000ff5800720c */ /* 0x000fda0001724270 */
[----:B------:R-:W-:Y:S01]  /*64a0*/  @P1 STG.E.U16 desc[UR12][R6.64+0x70], R84 ;  /* 0x0000705406001986 */ /* 0x000fe2000c10150c */
[----:B------:R-:W-:-:S05]  /*64b0*/  IADD3 R12, P1, R9, R4, RZ ;  /* 0x00000004090c7210 */ /* 0x000fca0007f3e0ff */
[----:B------:R-:W-:Y:S01]  /*64c0*/  IMAD.X R13, R97, 0x1, R5, P1 ;  /* 0x00000001610d7824 */ /* 0x000fe200008e0605 */
[----:B------:R-:W-:-:S05]  /*64d0*/  IADD3 R8, P1, R9, R6, RZ ;  /* 0x0000000609087210 */ /* 0x000fca0007f3e0ff */
[----:B------:R-:W-:Y:S01]  /*64e0*/  IMAD.X R9, R97, 0x1, R7, P1 ;  /* 0x0000000161097824 */ /* 0x000fe200008e0607 */
[----:B------:R-:W-:-:S04]  /*64f0*/  ISETP.GT.AND P1, PT, R0, 0x39, PT ;  /* 0x000000390000780c */ /* 0x000fc80003f24270 */
[----:B------:R-:W-:-:S13]  /*6500*/  ISETP.GT.AND P5, PT, R88, RZ, P1 ;  /* 0x000000ff5800720c */ /* 0x000fda0000fa4270 */
[----:B------:R-:W-:Y:S01]  /*6510*/  @P5 STG.E.U16 desc[UR12][R6.64+0x72], R85 ;  /* 0x0000725506005986 */ /* 0x000fe2000c10150c */
[----:B------:R-:W-:-:S13]  /*6520*/  ISETP.GT.AND P5, PT, R88, 0x8, P2 ;  /* 0x000000085800780c */ /* 0x000fda00017a4270 */
[----:B------:R-:W-:Y:S01]  /*6530*/  @P5 STG.E.U16 desc[UR12][R4.64+0x70], R86 ;  /* 0x0000705604005986 */ /* 0x000fe2000c10150c */
[----:B------:R-:W-:-:S13]  /*6540*/  ISETP.GT.AND P5, PT, R88, 0x8, P1 ;  /* 0x000000085800780c */ /* 0x000fda0000fa4270 */
[----:B------:R0:W-:Y:S01]  /*6550*/  @P5 STG.E.U16 desc[UR12][R4.64+0x72], R87 ;  /* 0x0000725704005986 */ /* 0x0001e2000c10150c */
[C---:B------:R-:W-:Y:S02]  /*6560*/  ISETP.GT.AND P5, PT, R88.reuse, 0x40, P6 ;  /* 0x000000405800780c */ /* 0x040fe400037a4270 */
[----:B------:R-:W-:-:S11]  /*6570*/  ISETP.GT.AND P6, PT, R88, 0x48, P6 ;  /* 0x000000485800780c */ /* 0x000fd600037c4270 */
[----:B------:R-:W-:Y:S01]  /*6580*/  @P5 STG.E.U16 desc[UR12][R8.64], R24 ;  /* 0x0000001808005986 */ /* 0x000fe2000c10150c */
[----:B------:R-:W-:-:S04]  /*6590*/  ISETP.GT.AND P5, PT, R0, 0x1, PT ;  /* 0x000000010000780c */ /* 0x000fc80003fa4270 */
[----:B------:R-:W-:-:S13]  /*65a0*/  ISETP.GT.AND P5, PT, R88, 0x40, P5 ;  /* 0x000000405800780c */ /* 0x000fda0002fa4270 */
[----:B0-----:R-:W-:Y:S02]  /*65b0*/  @P5 IMAD.MOV.U32 R4, RZ, RZ, R8 ;  /* 0x000000ffff045224 */ /* 0x001fe400078e0008 */
[----:B------:R-:W-:-:S05]  /*65c0*/  @P5 IMAD.MOV.U32 R5, RZ, RZ, R9 ;  /* 0x000000ffff055224 */ /* 0x000fca00078e0009 */
[----:B------:R0:W-:Y:S01]  /*65d0*/  @P5 STG.E.U16 desc[UR12][R4.64+0x2], R25 ;  /* 0x0000021904005986 */ /* 0x0001e2000c10150c */
[----:B------:R-:W-:-:S03]  /*65e0*/  ISETP.NE.AND P5, PT, R14, RZ, PT ;  /* 0x000000ff0e00720c */ /* 0x000fc60003fa5270 */
[----:B------:R-:W-:Y:S01]  /*65f0*/  @P6 STG.E.U16 desc[UR12][R10.64], R26 ;  /* 0x0000001a0a006986 */ /* 0x000fe2000c10150c */
[----:B------:R-:W-:-:S04]  /*6600*/  ISETP.GT.AND P6, PT, R0, 0x1, PT ;  /* 0x000000010000780c */ /* 0x000fc80003fc4270 */
[----:B------:R-:W-:-:S13]  /*6610*/  ISETP.GT.AND P6, PT, R88, 0x48, P6 ;  /* 0x000000485800780c */ /* 0x000fda00037c4270 */
[----:B------:R-:W-:Y:S01]  /*6620*/  @P6 STG.E.U16 desc[UR12][R12.64+0x2], R27 ;  /* 0x0000021b0c006986 */ /* 0x000fe2000c10150c */
[----:B------:R-:W-:-:S04]  /*6630*/  ISETP.GT.AND P6, PT, R0, 0x8, PT ;  /* 0x000000080000780c */ /* 0x000fc80003fc4270 */
[----:B------:R-:W-:-:S13]  /*6640*/  ISETP.GT.AND P6, PT, R88, 0x40, P6 ;  /* 0x000000405800780c */ /* 0x000fda00037c4270 */
[----:B0-----:R-:W-:Y:S02]  /*6650*/  @P6 IMAD.MOV.U32 R4, RZ, RZ, R8 ;  /* 0x000000ffff046224 */ /* 0x001fe400078e0008 */
[----:B------:R-:W-:-:S05]  /*6660*/  @P6 IMAD.MOV.U32 R5, RZ, RZ, R9 ;  /* 0x000000ffff056224 */ /* 0x000fca00078e0009 */
[----:B------:R0:W-:Y:S01]  /*6670*/  @P6 STG.E.U16 desc[UR12][R4.64+0x10], R28 ;  /* 0x0000101c04006986 */ /* 0x0001e2000c10150c */
[----:B------:R-:W-:-:S04]  /*6680*/  ISETP.GT.AND P6, PT, R0, 0x9, PT ;  /* 0x000000090000780c */ /* 0x000fc80003fc4270 */
[----:B------:R-:W-:-:S13]  /*6690*/  ISETP.GT.AND P6, PT, R88, 0x40, P6 ;  /* 0x000000405800780c */ /* 0x000fda00037c4270 */
[----:B0-----:R-:W-:Y:S02]  /*66a0*/  @P6 IMAD.MOV.U32 R4, RZ, RZ, R8 ;  /* 0x000000ffff046224 */ /* 0x001fe400078e0008 */
[----:B------:R-:W-:-:S05]  /*66b0*/  @P6 IMAD.MOV.U32 R5, RZ, RZ, R9 ;  /* 0x000000ffff056224 */ /* 0x000fca00078e0009 */
[----:B------:R0:W-:Y:S01]  /*66c0*/  @P6 STG.E.U16 desc[UR12][R4.64+0x12], R29 ;  /* 0x0000121d04006986 */ /* 0x0001e2000c10150c */
[----:B------:R-:W-:-:S04]  /*66d0*/  ISETP.GT.AND P6, PT, R0, 0x8, PT ;  /* 0x000000080000780c */ /* 0x000fc80003fc4270 */
[----:B------:R-:W-:-:S13]  /*66e0*/  ISETP.GT.AND P6, PT, R88, 0x48, P6 ;  /* 0x000000485800780c */ /* 0x000fda00037c4270 */
        /* <DEDUP_REMOVED lines=52> */
[C---:B------:R-:W-:Y:S02]  /*6a30*/  ISETP.GT.AND P6, PT, R88.reuse, 0x40, P5 ;  /* 0x000000405800780c */ /* 0x040fe40002fc4270 */
[----:B------:R-:W-:-:S11]  /*6a40*/  ISETP.GT.AND P5, PT, R88, 0x48, P5 ;  /* 0x000000485800780c */ /* 0x000fd60002fa4270 */
[----:B0-----:R-:W-:Y:S02]  /*6a50*/  @P6 IMAD.MOV.U32 R4, RZ, RZ, R8 ;  /* 0x000000ffff046224 */ /* 0x001fe400078e0008 */
[----:B------:R-:W-:-:S05]  /*6a60*/  @P6 IMAD.MOV.U32 R5, RZ, RZ, R9 ;  /* 0x000000ffff056224 */ /* 0x000fca00078e0009 */
[----:B------:R0:W-:Y:S01]  /*6a70*/  @P6 STG.E.U16 desc[UR12][R4.64+0x50], R44 ;  /* 0x0000502c04006986 */ /* 0x0001e2000c10150c */
[C---:B------:R-:W-:Y:S02]  /*6a80*/  ISETP.GT.AND P6, PT, R88.reuse, 0x40, P0 ;  /* 0x000000405800780c */ /* 0x040fe400007c4270 */
[----:B------:R-:W-:-:S11]  /*6a90*/  ISETP.GT.AND P0, PT, R88, 0x48, P0 ;  /* 0x000000485800780c */ /* 0x000fd60000704270 */
[----:B0-----:R-:W-:Y:S02]  /*6aa0*/  @P6 IMAD.MOV.U32 R4, RZ, RZ, R8 ;  /* 0x000000ffff046224 */ /* 0x001fe400078e0008 */
[----:B------:R-:W-:-:S05]  /*6ab0*/  @P6 IMAD.MOV.U32 R5, RZ, RZ, R9 ;  /* 0x000000ffff056224 */ /* 0x000fca00078e0009 */
[----:B------:R0:W-:Y:S01]  /*6ac0*/  @P6 STG.E.U16 desc[UR12][R4.64+0x52], R45 ;  /* 0x0000522d04006986 */ /* 0x0001e2000c10150c */
[C---:B------:R-:W-:Y:S02]  /*6ad0*/  ISETP.GT.AND P6, PT, R88.reuse, 0x40, P4 ;  /* 0x000000405800780c */ /* 0x040fe400027c4270 */
[C---:B------:R-:W-:Y:S01]  /*6ae0*/  ISETP.GT.AND P4, PT, R88.reuse, 0x48, P4 ;  /* 0x000000485800780c */ /* 0x040fe20002784270 */
[----:B------:R-:W-:Y:S01]  /*6af0*/  @P5 STG.E.U16 desc[UR12][R2.64+0x50], R46 ;  /* 0x0000502e02005986 */ /* 0x000fe2000c10150c */
[C---:B------:R-:W-:Y:S02]  /*6b00*/  ISETP.GT.AND P5, PT, R88.reuse, 0x40, P1 ;  /* 0x000000405800780c */ /* 0x040fe40000fa4270 */
[C---:B------:R-:W-:Y:S01]  /*6b10*/  ISETP.GT.AND P1, PT, R88.reuse, 0x48, P1 ;  /* 0x000000485800780c */ /* 0x040fe20000f24270 */
[----:B------:R-:W-:Y:S01]  /*6b20*/  @P0 STG.E.U16 desc[UR12][R2.64+0x52], R47 ;  /* 0x0000522f02000986 */ /* 0x000fe2000c10150c */
[C---:B------:R-:W-:Y:S02]  /*6b30*/  ISETP.GT.AND P0, PT, R88.reuse, 0x40, P3 ;  /* 0x000000405800780c */ /* 0x040fe40001f04270 */
[----:B------:R-:W-:-:S03]  /*6b40*/  ISETP.GT.AND P3, PT, R88, 0x48, P3 ;  /* 0x000000485800780c */ /* 0x000fc60001f64270 */
[----:B0-----:R-:W-:Y:S02]  /*6b50*/  @P6 IMAD.MOV.U32 R4, RZ, RZ, R8 ;  /* 0x000000ffff046224 */ /* 0x001fe400078e0008 */
[----:B------:R-:W-:-:S05]  /*6b60*/  @P6 IMAD.MOV.U32 R5, RZ, RZ, R9 ;  /* 0x000000ffff056224 */ /* 0x000fca00078e0009 */
[----:B------:R0:W-:Y:S01]  /*6b70*/  @P6 STG.E.U16 desc[UR12][R4.64+0x60], R48 ;  /* 0x0000603004006986 */ /* 0x0001e2000c10150c */
[C---:B------:R-:W-:Y:S02]  /*6b80*/  ISETP.GT.AND P6, PT, R88.reuse, 0x40, P2 ;  /* 0x000000405800780c */ /* 0x040fe400017c4270 */
[----:B------:R-:W-:Y:S01]  /*6b90*/  ISETP.GT.AND P2, PT, R88, 0x48, P2 ;  /* 0x000000485800780c */ /* 0x000fe20001744270 */
[----:B0-----:R-:W-:Y:S02]  /*6ba0*/  @P0 IMAD.MOV.U32 R4, RZ, RZ, R8 ;  /* 0x000000ffff040224 */ /* 0x001fe400078e0008 */
[----:B------:R-:W-:-:S05]  /*6bb0*/  @P0 IMAD.MOV.U32 R5, RZ, RZ, R9 ;  /* 0x000000ffff050224 */ /* 0x000fca00078e0009 */
[----:B------:R0:W-:Y:S04]  /*6bc0*/  @P0 STG.E.U16 desc[UR12][R4.64+0x62], R49 ;  /* 0x0000623104000986 */ /* 0x0001e8000c10150c */
[----:B------:R1:W-:Y:S04]  /*6bd0*/  @P4 STG.E.U16 desc[UR12][R2.64+0x60], R50 ;  /* 0x0000603202004986 */ /* 0x0003e8000c10150c */
[----:B------:R1:W-:Y:S01]  /*6be0*/  @P3 STG.E.U16 desc[UR12][R2.64+0x62], R51 ;  /* 0x0000623302003986 */ /* 0x0003e2000c10150c */
[----:B0-----:R-:W-:Y:S02]  /*6bf0*/  @P6 IMAD.MOV.U32 R4, RZ, RZ, R8 ;  /* 0x000000ffff046224 */ /* 0x001fe400078e0008 */
[----:B------:R-:W-:-:S05]  /*6c00*/  @P6 IMAD.MOV.U32 R5, RZ, RZ, R9 ;  /* 0x000000ffff056224 */ /* 0x000fca00078e0009 */
[----:B------:R1:W-:Y:S04]  /*6c10*/  @P6 STG.E.U16 desc[UR12][R4.64+0x70], R52 ;  /* 0x0000703404006986 */ /* 0x0003e8000c10150c */
[----:B------:R1:W-:Y:S04]  /*6c20*/  @P5 STG.E.U16 desc[UR12][R8.64+0x72], R53 ;  /* 0x0000723508005986 */ /* 0x0003e8000c10150c */
[----:B------:R1:W-:Y:S01]  /*6c30*/  @P2 STG.E.U16 desc[UR12][R2.64+0x70], R54 ;  /* 0x0000703602002986 */ /* 0x0003e2000c10150c */
[----:B------:R-:W-:Y:S05]  /*6c40*/  @!P1 EXIT ;  /* 0x000000000000994d */ /* 0x000fea0003800000 */
[----:B------:R-:W-:-:S05]  /*6c50*/  F2FP.F16.F32.PACK_AB R55, RZ, R55 ;  /* 0x00000037ff37723e */ /* 0x000fca00000000ff */
[----:B------:R-:W-:Y:S01]  /*6c60*/  STG.E.U16 desc[UR12][R2.64+0x72], R55 ;  /* 0x0000723702007986 */ /* 0x000fe2000c10150c */
[----:B------:R-:W-:Y:S05]  /*6c70*/  EXIT ;  /* 0x000000000000794d */ /* 0x000fea0003800000 */
.L_x_14:
[----:B------:R-:W-:-:S13]  /*6c80*/  ISETP.NE.AND P0, PT, R11, RZ, PT ;  /* 0x000000ff0b00720c */ /* 0x000fda0003f05270 */
[----:B------:R-:W-:Y:S05]  /*6c90*/  @P0 EXIT ;  /* 0x000000000000094d */ /* 0x000fea0003800000 */
[----:B------:R-:W-:-:S13]  /*6ca0*/  ELECT P0, URZ, PT ;  /* 0x00000000003f782f */ /* 0x000fda0003800000 */
[----:B------:R-:W-:Y:S05]  /*6cb0*/  @!P0 BRA `(.L_x_151) ;  /* 0x0000000400e88947 */ /* 0x000fea0003800000 */
[----:B------:R-:W-:-:S13]  /*6cc0*/  ISETP.GE.AND P0, PT, R12, 0x1, PT ;  /* 0x000000010c00780c */ /* 0x000fda0003f06270 */
[----:B------:R-:W-:Y:S05]  /*6cd0*/  @!P0 BRA `(.L_x_151) ;  /* 0x0000000400e08947 */ /* 0x000fea0003800000 */
[----:B------:R-:W0:Y:S01]  /*6ce0*/  S2R R13, SR_CgaCtaId ;  /* 0x00000000000d7919 */ /* 0x000e220000008800 */
[----:B------:R-:W1:Y:S01]  /*6cf0*/  LDC.64 R10, c[0x0][0x4f8] ;  /* 0x00013e00ff0a7b82 */ /* 0x000e620000000a00 */
[----:B------:R-:W-:Y:S01]  /*6d00*/  ULDC.64 UR4, c[0x0][0x4c0] ;  /* 0x0001300000047ab9 */ /* 0x000fe20000000a00 */
[----:B------:R-:W-:Y:S01]  /*6d10*/  LOP3.LUT P0, RZ, R5, 0x1f, RZ, 0xc0, !PT ;  /* 0x0000001f05ff7812 */ /* 0x000fe2000780c0ff */
[----:B------:R-:W-:Y:S01]  /*6d20*/  IMAD.SHL.U32 R12, R4, 0x80, RZ ;  /* 0x00000080040c7824 */ /* 0x000fe200078e00ff */
[----:B------:R-:W-:Y:S01]  /*6d30*/  ISETP.NE.AND P2, PT, R7, RZ, PT ;  /* 0x000000ff0700720c */ /* 0x000fe20003f45270 */
[----:B------:R-:W-:Y:S01]  /*6d40*/  IMAD.SHL.U32 R95, R95, 0x40, RZ ;  /* 0x000000405f5f7824 */ /* 0x000fe200078e00ff */
[----:B------:R-:W-:Y:S01]  /*6d50*/  ISETP.NE.OR P0, PT, R7, RZ, !P0 ;  /* 0x000000ff0700720c */ /* 0x000fe20004705670 */
[----:B------:R-:W-:Y:S01]  /*6d60*/  IMAD.MOV.U32 R4, RZ, RZ, 0x1 ;  /* 0x00000001ff047424 */ /* 0x000fe200078e00ff */
[----:B------:R-:W3:Y:S01]  /*6d70*/  LDC R3, c[0x0][0x500] ;  /* 0x00014000ff037b82 */ /* 0x000ee20000000800 */
[----:B------:R-:W-:Y:S01]  /*6d80*/  LOP3.LUT R15, R2, 0x2, RZ, 0xfc, !PT ;  /* 0x00000002020f7812 */ /* 0x000fe200078efcff */
[----:B------:R-:W-:-:S02]  /*6d90*/  IMAD.MOV.U32 R5, RZ, RZ, RZ ;  /* 0x000000ffff057224 */ /* 0x000fc400078e00ff */
[----:B------:R-:W-:Y:S02]  /*6da0*/  IMAD.MOV.U32 R6, RZ, RZ, R9 ;  /* 0x000000ffff067224 */ /* 0x000fe400078e0009 */
[----:B------:R-:W-:Y:S02]  /*6db0*/  IMAD.MOV.U32 R16, RZ, RZ, RZ ;  /* 0x000000ffff107224 */ /* 0x000fe400078e00ff */
[----:B-1----:R-:W-:Y:S01]  /*6dc0*/  IMAD R10, R91, UR4, R10 ;  /* 0x000000045b0a7c24 */ /* 0x002fe2000f8e020a */
[----:B------:R-:W-:Y:S01]  /*6dd0*/  ULDC UR4, c[0x0][0x4c8] ;  /* 0x0001320000047ab9 */ /* 0x000fe20000000800 */
[----:B------:R-:W-:Y:S02]  /*6de0*/  IMAD R11, R8, UR5, R11 ;  /* 0x00000005080b7c24 */ /* 0x000fe4000f8e020b */
[----:B0-----:R-:W-:Y:S02]  /*6df0*/  IMAD.SHL.U32 R0, R13, 0x800, RZ ;  /* 0x000008000d007824 */ /* 0x001fe400078e00ff */
[----:B---3--:R-:W-:-:S02]  /*6e00*/  IMAD R92, R92, UR4, R3 ;  /* 0x000000045c5c7c24 */ /* 0x008fc4000f8e0203 */
[----:B------:R-:W-:Y:S01]  /*6e10*/  IMAD.SHL.U32 R3, R13, 0x20, RZ ;  /* 0x000000200d037824 */ /* 0x000fe200078e00ff */
[----:B------:R-:W-:Y:S01]  /*6e20*/  LOP3.LUT R0, R0, 0x800, RZ, 0xc0, !PT ;  /* 0x0000080000007812 */ /* 0x000fe200078ec0ff */
[----:B------:R-:W-:-:S07]  /*6e30*/  VIADD R13, R12, 0x40 ;  /* 0x000000400c0d7836 */ /* 0x000fce0000000000 */
.L_x_155:
[----:B------:R-:W0:Y:S01]  /*6e40*/  S2R R8, SR_CgaCtaId ;  /* 0x0000000000087919 */ /* 0x000e220000008800 */
[----:B------:R-:W-:-:S04]  /*6e50*/  MOV R7, 0x400 ;  /* 0x0000040000077802 */ /* 0x000fc80000000f00 */
[----:B0-----:R-:W-:Y:S02]  /*6e60*/  LEA R14, R8, R7, 0x18 ;  /* 0x00000007080e7211 */ /* 0x001fe400078ec0ff */
[----:B------:R-:W-:-:S03]  /*6e70*/  SHF.L.U32 R7, R4, 0x1f, RZ ;  /* 0x0000001f04077819 */ /* 0x000fc600000006ff */
[----:B------:R-:W-:-:S07]  /*6e80*/  IMAD R8, R5, 0x8, R14 ;  /* 0x0000000805087824 */ /* 0x000fce00078e020e */
.L_x_152:
[----:B0-----:R0:W1:Y:S02]  /*6e90*/  SYNCS.PHASECHK.TRANS64.TRYWAIT P1, [R8+URZ+0x36048], R7 ;  /* 0x03604807080075a7 */ /* 0x001064000802017f */
[----:B-1----:R-:W-:Y:S05]  /*6ea0*/  @!P1 NANOSLEEP.SYNCS 0x989680 ;  /* 0x009896800000995d */ /* 0x002fea0003900000 */
[----:B------:R-:W1:Y:S02]  /*6eb0*/  @!P1 SYNCS.PHASECHK.TRANS64 P1, [R8+URZ+0x36048], R7 ;  /* 0x03604807080095a7 */ /* 0x000e64000802007f */
[----:B-1----:R-:W-:Y:S05]  /*6ec0*/  @!P1 BRA `(.L_x_152) ;  /* 0xfffffffc00f09947 */ /* 0x002fea000383ffff */
[----:B0-----:R-:W0:Y:S02]  /*6ed0*/  @!P2 LDC R7, c[0x0][0x580] ;  /* 0x00016000ff07ab82 */ /* 0x001e240000000800 */
[----:B0-----:R0:W-:Y:S02]  /*6ee0*/  @!P2 SYNCS.ARRIVE.TRANS64 RZ, [R8+URZ+0x36000], R7 ;  /* 0x0360000708ffa9a7 */ /* 0x0011e4000800003f */
[----:B0-----:R-:W-:-:S04]  /*6ef0*/  PRMT R7, R15, 0x9910, RZ ;  /* 0x000099100f077816 */ /* 0x001fc800000000ff */
[----:B------:R-:W-:-:S13]  /*6f00*/  ISETP.NE.AND P1, PT, R7, 0x2, PT ;  /* 0x000000020700780c */ /* 0x000fda0003f25270 */
[----:B------:R-:W-:Y:S05]  /*6f10*/  @P1 BRA `(.L_x_153) ;  /* 0x0000000000041947 */ /* 0x000fea0003800000 */
[----:B------:R-:W-:Y:S01]  /*6f20*/  BPT.TRAP 0x1 ;  /* 0x000000040000795c */ /* 0x000fe20000300000 */
.L_x_153:
[----:B------:R-:W-:Y:S05]  /*6f30*/  @P0 BRA `(.L_x_154) ;  /* 0x0000000000040947 */ /* 0x000fea0003800000 */
[----:B------:R-:W-:Y:S01]  /*6f40*/  BPT.TRAP 0x1 ;  /* 0x000000040000795c */ /* 0x000fe20000300000 */
.L_x_154:
[----:B------:R-:W-:Y:S01]  /*6f50*/  R2UR UR7, R16 ;  /* 0x00000000100772ca */ /* 0x000fe200000e0000 */
[----:B------:R-:W-:Y:S01]  /*6f60*/  ULDC UR26, c[0x0][0x490] ;  /* 0x00012400001a7ab9 */ /* 0x000fe20000000800 */
[----:B------:R-:W-:Y:S01]  /*6f70*/  R2UR UR11, R3 ;  /* 0x00000000030b72ca */ /* 0x000fe200000e0000 */
[----:B------:R-:W-:Y:S01]  /*6f80*/  UISETP.NE.AND UP0, UPT, UR26, 0x1, UPT ;  /* 0x000000011a00788c */ /* 0x000fe2000bf05270 */
[----:B------:R-:W-:Y:S01]  /*6f90*/  IMAD R7, R5, 0x1000, R0 ;  /* 0x0000100005077824 */ /* 0x000fe200078e0200 */
[----:B------:R-:W-:Y:S01]  /*6fa0*/  ULDC UR27, c[0x0][0x49c] ;  /* 0x00012700001b7ab9 */ /* 0x000fe20000000800 */
[----:B------:R-:W-:Y:S01]  /*6fb0*/  R2UR UR10, R8 ;  /* 0x00000000080a72ca */ /* 0x000fe200000e0000 */
[----:B------:R-:W-:Y:S01]  /*6fc0*/  UISETP.NE.AND UP1, UPT, UR27, 0x1, UPT ;  /* 0x000000011b00788c */ /* 0x000fe2000bf25270 */
[----:B------:R-:W-:Y:S01]  /*6fd0*/  R2UR UR18, R13 ;  /* 0x000000000d1272ca */ /* 0x000fe200000e0000 */
[----:B------:R-:W-:Y:S01]  /*6fe0*/  ULDC UR28, c[0x0][0x4a8] ;  /* 0x00012a00001c7ab9 */ /* 0x000fe20000000800 */
[----:B------:R-:W-:Y:S01]  /*6ff0*/  ULDC.64 UR32, c[0x0][0x198] ;  /* 0x0000660000207ab9 */ /* 0x000fe20000000a00 */
[----:B------:R-:W-:Y:S01]  /*7000*/  ULDC UR29, c[0x0][0x4cc] ;  /* 0x00013300001d7ab9 */ /* 0x000fe20000000800 */
[----:B------:R-:W-:Y:S01]  /*7010*/  UIADD3 UR20, UP2, UR32, 0x1f0, URZ ;  /* 0x000001f020147890 */ /* 0x000fe2000ff5e03f */
[C---:B------:R-:W-:Y:S01]  /*7020*/  ISETP.GT.AND P3, PT, R6.reuse, 0x1, PT ;  /* 0x000000010600780c */ /* 0x040fe20003f64270 */
[----:B------:R-:W-:Y:S01]  /*7030*/  USHF.L.U32 UR7, UR7, 0x6, URZ ;  /* 0x0000000607077899 */ /* 0x000fe2000800063f */
[----:B------:R-:W-:Y:S01]  /*7040*/  VIADD R6, R6, 0xffffffff ;  /* 0xffffffff06067836 */ /* 0x000fe20000000000 */
[----:B------:R-:W-:Y:S01]  /*7050*/  @UP0 ULDC UR4, c[0x0][0x494] ;  /* 0x0001250000040ab9 */ /* 0x000fe20000000800 */
[----:B------:R-:W-:Y:S01]  /*7060*/  @UP0 ULDC UR6, c[0x0][0x498] ;  /* 0x0001260000060ab9 */ /* 0x000fe20000000800 */
[----:B------:R-:W-:Y:S01]  /*7070*/  ULOP3.LUT UR11, UR7, 0x20, UR11, 0xf8, !UPT ;  /* 0x00000020070b7892 */ /* 0x000fe2000f8ef80b */
[----:B------:R-:W-:Y:S01]  /*7080*/  VIADD R16, R16, 0x1 ;  /* 0x0000000110107836 */ /* 0x000fe20000000000 */
[----:B------:R-:W-:Y:S01]  /*7090*/  @UP1 ULDC.64 UR8, c[0x0][0x4a0] ;  /* 0x0001280000081ab9 */ /* 0x000fe20000000a00 */
[----:B------:R-:W-:Y:S01]  /*70a0*/  ULDC UR30, c[0x0][0x4ec] ;  /* 0x00013b00001e7ab9 */ /* 0x000fe20000000800 */
[----:B------:R-:W-:Y:S01]  /*70b0*/  UIMAD.WIDE.U32 UR4, UR11, UR4, URZ ;  /* 0x000000040b0472a5 */ /* 0x000fe2000f8e003f */
[----:B------:R-:W-:-:S02]  /*70c0*/  UMOV UR22, 0x0 ;  /* 0x0000000000167882 */ /* 0x000fc40000000000 */
[----:B------:R-:W-:Y:S01]  /*70d0*/  UMOV UR15, UR11 ;  /* 0x0000000b000f7c82 */ /* 0x000fe20008000000 */
[----:B------:R-:W-:Y:S01]  /*70e0*/  @UP0 USHF.R.U32.HI UR15, URZ, UR6, UR5 ;  /* 0x000000063f0f0299 */ /* 0x000fe20008011605 */
[C---:B------:R-:W-:Y:S01]  /*70f0*/  R2UR UR6, R5.reuse ;  /* 0x00000000050672ca */ /* 0x040fe200000e0000 */
[----:B------:R-:W-:Y:S01]  /*7100*/  UISETP.NE.AND UP0, UPT, UR28, 0x1, UPT ;  /* 0x000000011c00788c */ /* 0x000fe2000bf05270 */
[----:B------:R-:W-:Y:S01]  /*7110*/  VIADD R5, R5, 0x1 ;  /* 0x0000000105057836 */ /* 0x000fe20000000000 */
[----:B------:R-:W-:Y:S01]  /*7120*/  UIMAD.WIDE.U32 UR4, UR15, UR8, URZ ;  /* 0x000000080f0472a5 */ /* 0x000fe2000f8e003f */
[----:B------:R-:W-:Y:S02]  /*7130*/  UMOV UR23, 0x10000000 ;  /* 0x1000000000177882 */ /* 0x000fe40000000000 */
[----:B------:R-:W-:Y:S01]  /*7140*/  UMOV UR21, UR15 ;  /* 0x0000000f00157c82 */ /* 0x000fe20008000000 */
[----:B------:R-:W-:Y:S01]  /*7150*/  @UP1 USHF.R.U32.HI UR21, URZ, UR9, UR5 ;  /* 0x000000093f151299 */ /* 0x000fe20008011605 */
[----:B------:R-:W-:Y:S01]  /*7160*/  ISETP.NE.AND P1, PT, R5, 0x9, PT ;  /* 0x000000090500780c */ /* 0x000fe20003f25270 */
[----:B------:R-:W-:Y:S01]  /*7170*/  UIADD3 UR24, UP1, UR32, 0xf0, URZ ;  /* 0x000000f020187890 */ /* 0x000fe2000ff3e03f */
[----:B------:R-:W-:Y:S01]  /*7180*/  R2UR UR4, R14 ;  /* 0x000000000e0472ca */ /* 0x000fe200000e0000 */
[----:B------:R-:W-:Y:S01]  /*7190*/  IMAD R14, R7, 0x2, R14 ;  /* 0x00000002070e7824 */ /* 0x000fe200078e020e */
[----:B------:R-:W-:Y:S01]  /*71a0*/  UIADD3 UR5, UR10, 0x36000, URZ ;  /* 0x000360000a057890 */ /* 0x000fe2000fffe03f */
[----:B------:R-:W-:Y:S01]  /*71b0*/  IMAD.U32 R7, R11, 0x20, R10 ;  /* 0x000000200b077824 */ /* 0x000fe200078e000a */
[----:B------:R-:W-:Y:S01]  /*71c0*/  @UP0 ULDC UR34, c[0x0][0x4b0] ;  /* 0x00012c0000220ab9 */ /* 0x000fe20000000800 */
[----:B------:R-:W-:Y:S01]  /*71d0*/  @UP0 ULDC UR10, c[0x0][0x4ac] ;  /* 0x00012b00000a0ab9 */ /* 0x000fe20000000800 */
[----:B------:R-:W-:Y:S01]  /*71e0*/  R2UR UR14, R14 ;  /* 0x000000000e0e72ca */ /* 0x000fe200000e0000 */
[----:B------:R-:W-:Y:S01]  /*71f0*/  IMAD.U32 R7, R92, 0x400, R7 ;  /* 0x000004005c077824 */ /* 0x000fe200078e0007 */
[----:B------:R-:W-:Y:S01]  /*7200*/  UIADD3.X UR25, URZ, UR33, URZ, UP1, !UPT ;  /* 0x000000213f197290 */ /* 0x000fe20008ffe43f */
[----:B------:R-:W-:Y:S01]  /*7210*/  SEL R5, R5, RZ, P1 ;  /* 0x000000ff05057207 */ /* 0x000fe20000800000 */
[----:B------:R-:W-:Y:S01]  /*7220*/  ULDC.64 UR8, c[0x0][0x4d0] ;  /* 0x0001340000087ab9 */ /* 0x000fe20000000a00 */
[----:B------:R-:W-:Y:S01]  /*7230*/  ULDC.64 UR12, c[0x0][0x4f0] ;  /* 0x00013c00000c7ab9 */ /* 0x000fe20000000a00 */
[----:B------:R-:W-:Y:S01]  /*7240*/  R2UR UR32, R7 ;  /* 0x00000000072072ca */ /* 0x000fe200000e0000 */
[----:B------:R-:W-:Y:S01]  /*7250*/  ULEA UR4, UR6, UR4, 0xe ;  /* 0x0000000406047291 */ /* 0x000fe2000f8e703f */
[----:B------:R-:W-:Y:S01]  /*7260*/  IMAD.MOV.U32 R7, RZ, RZ, 0x3 ;  /* 0x00000003ff077424 */ /* 0x000fe200078e00ff */
[----:B------:R-:W-:-:S02]  /*7270*/  UIADD3 UR6, -UR15, URZ, URZ ;  /* 0x0000003f0f067290 */ /* 0x000fc4000fffe13f */
[----:B------:R-:W-:Y:S02]  /*7280*/  UIADD3 UR16, UR4, 0x2000, URZ ;  /* 0x0000200004107890 */ /* 0x000fe4000fffe03f */
[----:B------:R-:W-:Y:S02]  /*7290*/  UIMAD UR26, UR26, UR6, UR11 ;  /* 0x000000061a1a72a4 */ /* 0x000fe4000f8e020b */
[----:B------:R-:W-:Y:S01]  /*72a0*/  UIMAD.WIDE.U32 UR10, UR21, UR10, URZ ;  /* 0x0000000a150a72a5 */ /* 0x000fe2000f8e003f */
[----:B------:R-:W-:Y:S01]  /*72b0*/  R2UR UR6, R12 ;  /* 0x000000000c0672ca */ /* 0x000fe200000e0000 */
[----:B------:R-:W-:Y:S02]  /*72c0*/  UIADD3 UR31, UR14, 0x24000, URZ ;  /* 0x000240000e1f7890 */ /* 0x000fe4000fffe03f */
[----:B------:R-:W-:Y:S01]  /*72d0*/  UIMAD UR26, UR26, UR29, UR30 ;  /* 0x0000001d1a1a72a4 */ /* 0x000fe2000f8e021e */
[----:B------:R-:W-:Y:S01]  /*72e0*/  R2UR UR29, R7 ;  /* 0x00000000071d72ca */ /* 0x000fe200000e0000 */
[----:B------:R-:W-:Y:S01]  /*72f0*/  UMOV UR14, UR21 ;  /* 0x00000015000e7c82 */ /* 0x000fe20008000000 */
[----:B------:R-:W-:Y:S01]  /*7300*/  @UP0 USHF.R.U32.HI UR14, URZ, UR34, UR11 ;  /* 0x000000223f0e0299 */ /* 0x000fe2000801160b */
[----:B------:R-:W-:Y:S01]  /*7310*/  R2UR UR30, R95 ;  /* 0x000000005f1e72ca */ /* 0x000fe200000e0000 */
[----:B------:R-:W-:Y:S01]  /*7320*/  UIADD3 UR11, -UR21, URZ, URZ ;  /* 0x0000003f150b7290 */ /* 0x000fe2000fffe13f */
[----:B------:R-:W-:Y:S01]  /*7330*/  SEL R7, RZ, 0x1, P1 ;  /* 0x00000001ff077807 */ /* 0x000fe20000800000 */
[----:B------:R-:W-:-:S02]  /*7340*/  UIADD3 UR10, -UR14, URZ, URZ ;  /* 0x0000003f0e0a7290 */ /* 0x000fc4000fffe13f */
[----:B------:R-:W-:Y:S01]  /*7350*/  UIMAD UR11, UR27, UR11, UR15 ;  /* 0x0000000b1b0b72a4 */ /* 0x000fe2000f8e020f */
[----:B------:R0:W-:Y:S01]  /*7360*/  UTMALDG.2D [UR4], [UR24], desc[UR22] ;  /* 0x00001604180075b4 */ /* 0x0001e20008009000 */
[----:B------:R-:W-:Y:S01]  /*7370*/  UIMAD UR10, UR28, UR10, UR21 ;  /* 0x0000000a1c0a72a4 */ /* 0x000fe2000f8e0215 */
[----:B------:R-:W-:Y:S01]  /*7380*/  LOP3.LUT R4, R4, R7, RZ, 0x3c, !PT ;  /* 0x0000000704047212 */ /* 0x000fe200078e3cff */
[----:B------:R-:W-:Y:S02]  /*7390*/  UIMAD UR12, UR11, UR8, UR12 ;  /* 0x000000080b0c72a4 */ /* 0x000fe4000f8e020c */
[----:B------:R-:W-:Y:S02]  /*73a0*/  UIMAD UR13, UR10, UR9, UR13 ;  /* 0x000000090a0d72a4 */ /* 0x000fe4000f8e020d */
[----:B------:R-:W-:Y:S01]  /*73b0*/  UIADD3.X UR21, URZ, UR33, URZ, UP2, !UPT ;  /* 0x000000213f157290 */ /* 0x000fe200097fe43f */
[----:B------:R-:W-:Y:S01]  /*73c0*/  UMOV UR17, UR5 ;  /* 0x0000000500117c82 */ /* 0x000fe20008000000 */
[----:B------:R-:W-:Y:S01]  /*73d0*/  UMOV UR19, UR7 ;  /* 0x0000000700137c82 */ /* 0x000fe20008000000 */
[----:B------:R-:W-:Y:S01]  /*73e0*/  UMOV UR10, UR30 ;  /* 0x0000001e000a7c82 */ /* 0x000fe20008000000 */
[----:B------:R-:W-:Y:S01]  /*73f0*/  UMOV UR9, UR5 ;  /* 0x0000000500097c82 */ /* 0x000fe20008000000 */
[----:B------:R-:W-:Y:S01]  /*7400*/  UMOV UR8, UR31 ;  /* 0x0000001f00087c82 */ /* 0x000fe20008000000 */
[----:B------:R-:W-:Y:S01]  /*7410*/  UMOV UR11, UR26 ;  /* 0x0000001a000b7c82 */ /* 0x000fe20008000000 */
[----:B------:R1:W-:Y:S01]  /*7420*/  UTMALDG.2D [UR16], [UR24], desc[UR22] ;  /* 0x00001610180075b4 */ /* 0x0003e20008009000 */
[----:B0-----:R-:W-:-:S09]  /*7430*/  UPRMT UR4, UR32, 0x5410, UR29 ;  /* 0x0000541020047896 */ /* 0x001fd2000800001d */
[----:B------:R1:W-:Y:S02]  /*7440*/  UTMALDG.5D.IM2COL.MULTICAST [UR8], [UR20], UR4 ;  /* 0x00000008140073b4 */ /* 0x0003e40008060804 */
[----:B-1----:R-:W-:Y:S05]  /*7450*/  @P3 BRA `(.L_x_155) ;  /* 0xfffffff800783947 */ /* 0x002fea000383ffff */
.L_x_151:
[----:B------:R-:W-:Y:S01]  /*7460*/  ISETP.GE.U32.AND P2, PT, R9, 0x9, PT ;  /* 0x000000090900780c */ /* 0x000fe20003f46070 */
[----:B------:R-:W-:Y:S05]  /*7470*/  WARPSYNC.ALL ;  /* 0x0000000000007948 */ /* 0x000fea0003800000 */
[----:B------:R-:W-:-:S07]  /*7480*/  ELECT P1, URZ, PT ;  /* 0x00000000003f782f */ /* 0x000fce0003820000 */
[----:B------:R-:W-:-:S05]  /*7490*/  @P2 IMAD.WIDE.U32 R4, R9, 0x38e38e39, RZ ;  /* 0x38e38e3909042825 */ /* 0x000fca00078e00ff */
[----:B------:R-:W-:-:S04]  /*74a0*/  @P2 SHF.R.U32.HI R0, RZ, 0x1, R5 ;  /* 0x00000001ff002819 */ /* 0x000fc80000011605 */
[----:B------:R-:W-:-:S04]  /*74b0*/  @P2 LOP3.LUT R0, R0, 0x1, RZ, 0xc0, !PT ;  /* 0x0000000100002812 */ /* 0x000fc800078ec0ff */
[----:B------:R-:W-:Y:S01]  /*74c0*/  @P2 ISETP.NE.U32.AND P0, PT, R0, 0x1, PT ;  /* 0x000000010000280c */ /* 0x000fe20003f05070 */
[----:B------:R-:W-:-:S12]  /*74d0*/  @!P1 EXIT ;  /* 0x000000000000994d */ /* 0x000fd80003800000 */
[----:B------:R-:W-:Y:S01]  /*74e0*/  LOP3.LUT R2, R2, 0x2, RZ, 0xfc, !PT ;  /* 0x0000000202027812 */ /* 0x000fe200078efcff */
[----:B------:R-:W-:Y:S01]  /*74f0*/  IMAD.MOV.U32 R0, RZ, RZ, 0x1 ;  /* 0x00000001ff007424 */ /* 0x000fe200078e00ff */
[----:B------:R-:W-:Y:S02]  /*7500*/  @P2 ISETP.NE.U32.AND.EX P0, PT, RZ, RZ, PT, P0 ;  /* 0x000000ffff00220c */ /* 0x000fe40003f05100 */
[----:B------:R-:W-:Y:S02]  /*7510*/  ISETP.NE.AND P1, PT, R2, 0x3, PT ;  /* 0x000000030200780c */ /* 0x000fe40003f25270 */
[----:B------:R-:W-:-:S11]  /*7520*/  @P2 SEL R0, RZ, 0x1, !P0 ;  /* 0x00000001ff002807 */ /* 0x000fd60004000000 */
[----:B------:R-:W-:Y:S05]  /*7530*/  @!P1 BRA `(.L_x_156) ;  /* 0x0000000000049947 */ /* 0x000fea0003800000 */
[----:B------:R-:W-:Y:S01]  /*7540*/  BPT.TRAP 0x1 ;  /* 0x000000040000795c */ /* 0x000fe20000300000 */
.L_x_156:
[----:B------:R-:W0:Y:S01]  /*7550*/  S2R R5, SR_CgaCtaId ;  /* 0x0000000000057919 */ /* 0x000e220000008800 */
[----:B------:R-:W-:Y:S01]  /*7560*/  IMAD.WIDE.U32 R2, R9, 0x38e38e39, RZ ;  /* 0x38e38e3909027825 */ /* 0x000fe200078e00ff */
[----:B------:R-:W-:-:S04]  /*7570*/  MOV R4, 0x400 ;  /* 0x0000040000047802 */ /* 0x000fc80000000f00 */
[----:B------:R-:W-:-:S05]  /*7580*/  SHF.R.U32.HI R2, RZ, 0x1, R3 ;  /* 0x00000001ff027819 */ /* 0x000fca0000011603 */
[----:B------:R-:W-:Y:S01]  /*7590*/  IMAD R9, R2, -0x9, R9 ;  /* 0xfffffff702097824 */ /* 0x000fe200078e0209 */
[----:B0-----:R-:W-:-:S05]  /*75a0*/  LEA R4, R5, R4, 0x18 ;  /* 0x0000000405047211 */ /* 0x001fca00078ec0ff */
[----:B------:R-:W-:Y:S01]  /*75b0*/  VIADD R2, R4, 0x36048 ;  /* 0x0003604804027836 */ /* 0x000fe20000000000 */
[----:B------:R-:W-:-:S03]  /*75c0*/  SHF.L.U32 R4, R0, 0x1f, RZ ;  /* 0x0000001f00047819 */ /* 0x000fc600000006ff */
[----:B------:R-:W-:-:S07]  /*75d0*/  IMAD R3, R9, 0x8, R2 ;  /* 0x0000000809037824 */ /* 0x000fce00078e0202 */
.L_x_157:
[----:B0-----:R0:W1:Y:S02]  /*75e0*/  SYNCS.PHASECHK.TRANS64.TRYWAIT P0, [R3+URZ], R4 ;  /* 0x00000004030075a7 */ /* 0x001064000800017f */
[----:B-1----:R-:W-:Y:S05]  /*75f0*/  @!P0 NANOSLEEP.SYNCS 0x989680 ;  /* 0x009896800000895d */ /* 0x002fea0003900000 */
[----:B------:R-:W1:Y:S02]  /*7600*/  @!P0 SYNCS.PHASECHK.TRANS64 P0, [R3+URZ], R4 ;  /* 0x00000004030085a7 */ /* 0x000e64000800007f */
[----:B-1----:R-:W-:Y:S05]  /*7610*/  @!P0 BRA `(.L_x_157) ;  /* 0xfffffffc00f08947 */ /* 0x002fea000383ffff */
[----:B------:R-:W-:-:S05]  /*7620*/  VIADD R9, R9, 0x1 ;  /* 0x0000000109097836 */ /* 0x000fca0000000000 */
[----:B------:R-:W-:-:S04]  /*7630*/  ISETP.NE.AND P0, PT, R9, 0x9, PT ;  /* 0x000000090900780c */ /* 0x000fc80003f05270 */
[----:B0-----:R-:W-:Y:S02]  /*7640*/  SEL R3, RZ, 0x1, P0 ;  /* 0x00000001ff037807 */ /* 0x001fe40000000000 */
[----:B------:R-:W-:Y:S02]  /*7650*/  SEL R9, R9, RZ, P0 ;  /* 0x000000ff09097207 */ /* 0x000fe40000000000 */
[----:B------:R-:W-:-:S03]  /*7660*/  LOP3.LUT R5, R0, R3, RZ, 0x3c, !PT ;  /* 0x0000000300057212 */ /* 0x000fc600078e3cff */
[----:B------:R-:W-:Y:S01]  /*7670*/  IMAD R0, R9, 0x8, R2 ;  /* 0x0000000809007824 */ /* 0x000fe200078e0202 */
[----:B------:R-:W-:-:S07]  /*7680*/  SHF.L.U32 R3, R5, 0x1f, RZ ;  /* 0x0000001f05037819 */ /* 0x000fce00000006ff */
.L_x_158:
        /* <DEDUP_REMOVED lines=11> */
.L_x_159:
        /* <DEDUP_REMOVED lines=11> */
.L_x_160:
        /* <DEDUP_REMOVED lines=11> */
.L_x_161:
        /* <DEDUP_REMOVED lines=11> */
.L_x_162:
        /* <DEDUP_REMOVED lines=11> */
.L_x_163:
        /* <DEDUP_REMOVED lines=11> */
.L_x_164:
        /* <DEDUP_REMOVED lines=11> */
.L_x_165:
[----:B0-----:R0:W1:Y:S02]  /*7b60*/  SYNCS.PHASECHK.TRANS64.TRYWAIT P0, [R9+URZ], R0 ;  /* 0x00000000090075a7 */ /* 0x001064000800017f */
[----:B-1----:R-:W-:Y:S05]  /*7b70*/  @!P0 NANOSLEEP.SYNCS 0x989680 ;  /* 0x009896800000895d */ /* 0x002fea0003900000 */
[----:B------:R-:W1:Y:S02]  /*7b80*/  @!P0 SYNCS.PHASECHK.TRANS64 P0, [R9+URZ], R0 ;  /* 0x00000000090085a7 */ /* 0x000e64000800007f */
[----:B-1----:R-:W-:Y:S05]  /*7b90*/  @P0 EXIT ;  /* 0x000000000000094d */ /* 0x002fea0003800000 */
[----:B------:R-:W-:Y:S05]  /*7ba0*/  BRA `(.L_x_165) ;  /* 0xfffffffc00ec7947 */ /* 0x000fea000383ffff */
.L_x_166:
[----:B------:R-:W-:-:S00]  /*7bb0*/  BRA `(.L_x_166) ;  /* 0xfffffffc00fc7947 */ /* 0x000fc0000383ffff */
[----:B------:R-:W-:-:S00]  /*7bc0*/  NOP ;  /* 0x0000000000007918 */ /* 0x000fc00000000000 */
        /* <DEDUP_REMOVED lines=11> */
.L_x_167:


//--------------------- .nv.shared._ZN7cutlass13device_kernelINS_4conv6kernel13ConvUniversalINS1_16ConvProblemShapeILNS1_8OperatorE2ELi3EEENS1_10collective14CollectiveConvINS1_46MainloopSm90TmaGmmaWarpSpecializedImplicitGemmILS5_2ELi9ELi3EN4cute5tupleIJNSA_1CILi2EEENSC_ILi1EEESE_EEENS1_36KernelImplicitTmaWarpSpecializedSm90ELi1EEENSB_IJNSC_ILi128EEENSB_IJNSC_ILi64EEEEEESK_EEENS_6half_tESM_NSA_8TiledMMAINSA_8MMA_AtomIJNSA_4SM904GMMA25MMA_64x64x16_F32F16F16_SSILNSQ_5MajorE1ELSS_1ELNSQ_7ScaleInE1ELST_1EEEEEENSA_6LayoutINSB_IJSE_SE_SE_EEENSB_IJNSC_ILi0EEESY_SY_EEEEENSB_IJNSA_10UnderscoreES11_S11_EEEEENS7_6detail26Sm90ImplicitGemmTileTraitsINSA_13SM90_TMA_LOADENSA_14ComposedLayoutINSA_7SwizzleILi3ELi4ELi3EEENSA_18smem_ptr_flag_bitsILi16EEENSW_INSB_IJNSB_IJSJ_SD_EEENSB_IJNSC_ILi8EEES1D_EEENSB_IJSE_NSC_ILi9EEEEEEEEENSB_IJNSB_IJSE_NSC_ILi4096EEEEEENSB_IJSJ_NSC_ILi512EEEEEENSB_IJSY_NSC_ILi8192EEEEEEEEEEEEEvEENS15_INSA_30SM90_TMA_LOAD_IM2COL_MULTICASTENS17_IS19_S1B_NSW_INSB_IJNSB_IJSJ_SE_EEES1E_S1G_EEENSB_IJNSB_IJSE_SY_EEES1L_NSB_IJSY_S1I_EEEEEEEEEEvEEEENS_8epilogue10collective6detail29Sm90TmaWarpSpecializedAdapterINS23_15DefaultEpilogueISM_NSB_IJlNSB_IJSE_lllEEESY_EEES28_NS22_6thread17LinearCombinationISM_Li1EffLNS29_9ScaleType4KindE0ELNS_15FloatRoundStyleE2ESM_EENS_4gemm15EpilogueDefaultEEEEEvvEEEEvNT_6ParamsE --------------------------
	.section	.nv.shared._ZN7cutlass13device_kernelINS_4conv6kernel13ConvUniversalINS1_16ConvProblemShapeILNS1_8OperatorE2ELi3EEENS1_10collective14CollectiveConvINS1_46MainloopSm90TmaGmmaWarpSpecializedImplicitGemmILS5_2ELi9ELi3EN4cute5tupleIJNSA_1CILi2EEENSC_ILi1EEESE_EEENS1_36KernelImplicitTmaWarpSpecializedSm90ELi1EEENSB_IJNSC_ILi128EEENSB_IJNSC_ILi64EEEEEESK_EEENS_6half_tESM_NSA_8TiledMMAINSA_8MMA_AtomIJNSA_4SM904GMMA25MMA_64x64x16_F32F16F16_SSILNSQ_5MajorE1ELSS_1ELNSQ_7ScaleInE1ELST_1EEEEEENSA_6LayoutINSB_IJSE_SE_SE_EEENSB_IJNSC_ILi0EEESY_SY_EEEEENSB_IJNSA_10UnderscoreES11_S11_EEEEENS7_6detail26Sm90ImplicitGemmTileTraitsINSA_13SM90_TMA_LOADENSA_14ComposedLayoutINSA_7SwizzleILi3ELi4ELi3EEENSA_18smem_ptr_flag_bitsILi16EEENSW_INSB_IJNSB_IJSJ_SD_EEENSB_IJNSC_ILi8EEES1D_EEENSB_IJSE_NSC_ILi9EEEEEEEEENSB_IJNSB_IJSE_NSC_ILi4096EEEEEENSB_IJSJ_NSC_ILi512EEEEEENSB_IJSY_NSC_ILi8192EEEEEEEEEEEEEvEENS15_INSA_30SM90_TMA_LOAD_IM2COL_MULTICASTENS17_IS19_S1B_NSW_INSB_IJNSB_IJSJ_SE_EEES1E_S1G_EEENSB_IJNSB_IJSE_SY_EEES1L_NSB_IJSY_S1I_EEEEEEEEEEvEEEENS_8epilogue10collective6detail29Sm90TmaWarpSpecializedAdapterINS23_15DefaultEpilogueISM_NSB_IJlNSB_IJSE_lllEEESY_EEES28_NS22_6thread17LinearCombinationISM_Li1EffLNS29_9ScaleType4KindE0ELNS_15FloatRoundStyleE2ESM_EENS_4gemm15EpilogueDefaultEEEEEvvEEEEvNT_6ParamsE,"aw",@nobits
	.sectionflags	@""
	.align	16
	.zero		1024


//--------------------- .nv.shared.reserved.0     --------------------------
	.section	.nv.shared.reserved.0,"aw",@nobits
	.weak		__nv_reservedSMEM_offset_0_alias
	.size		__nv_reservedSMEM_offset_0_alias, 0, 0
	.other		__nv_reservedSMEM_offset_0_alias,@"STO_CUDA_RESERVED_SHARED STV_DEFAULT"
__nv_reservedSMEM_offset_0_alias:
	.zero		0


//--------------------- .nv.global                --------------------------
	.section	.nv.global,"aw",@nobits
.nv.global:
	.type		_ZN39_INTERNAL_33d50d5d_4_k_cu_2f62f4c3_29644cute1_E,@object
	.size		_ZN39_INTERNAL_33d50d5d_4_k_cu_2f62f4c3_29644cute1_E,(_ZN39_INTERNAL_33d50d5d_4_k_cu_2f62f4c3_29644cuda3std3__45__cpo6cbeginE - _ZN39_INTERNAL_33d50d5d_4_k_cu_2f62f4c3_29644cute1_E)
_ZN39_INTERNAL_33d50d5d_4_k_cu_2f62f4c3_29644cute1_E:
	.zero		1
	.type		_ZN39_INTERNAL_33d50d5d_4_k_cu_2f62f4c3_29644cuda3std3__45__cpo6cbeginE,@object
	.size		_ZN39_INTERNAL_33d50d5d_4_k_cu_2f62f4c3_29644cuda3std3__45__cpo6cbeginE,(_ZN39_INTERNAL_33d50d5d_4_k_cu_2f62f4c3_29644cuda3std3__48in_placeE - _ZN39_INTERNAL_33d50d5d_4_k_cu_2f62f4c3_29644cuda3std3__45__cpo6cbeginE)
_ZN39_INTERNAL_33d50d5d_4_k_cu_2f62f4c3_29644cuda3std3__45__cpo6cbeginE:
	.zero		1
	.type		_ZN39_INTERNAL_33d50d5d_4_k_cu_2f62f4c3_29644cuda3std3__48in_placeE,@object
	.size		_ZN39_INTERNAL_33d50d5d_4_k_cu_2f62f4c3_29644cuda3std3__48in_placeE,(_ZN39_INTERNAL_33d50d5d_4_k_cu_2f62f4c3_29644cuda3std6ranges3__45__cpo9iter_moveE - _ZN39_INTERNAL_33d50d5d_4_k_cu_2f62f4c3_29644cuda3std3__48in_placeE)
_ZN39_INTERNAL_33d50d5d_4_k_cu_2f62f4c3_29644cuda3std3__48in_placeE:
	.zero		1
	.type		_ZN39_INTERNAL_33d50d5d_4_k_cu_2f62f4c3_29644cuda3std6ranges3__45__cpo9iter_moveE,@object
	.size		_ZN39_INTERNAL_33d50d5d_4_k_cu_2f62f4c3_29644cuda3std6ranges3__45__cpo9iter_moveE,(_ZN39_INTERNAL_33d50d5d_4_k_cu_2f62f4c3_29644cuda3std3__45__cpo5beginE - _ZN39_INTERNAL_33d50d5d_4_k_cu_2f62f4c3_29644cuda3std6ranges3__45__cpo9iter_moveE)
_ZN39_INTERNAL_33d50d5d_4_k_cu_2f62f4c3_29644cuda3std6ranges3__45__cpo9iter_moveE:
	.zero		1
	.type		_ZN39_INTERNAL_33d50d5d_4_k_cu_2f62f4c3_29644cuda3std3__45__cpo5beginE,@object
	.size		_ZN39_INTERNAL_33d50d5d_4_k_cu_2f62f4c3_29644cuda3std3__45__cpo5beginE,(_ZN39_INTERNAL_33d50d5d_4_k_cu_2f62f4c3_29644cuda3std3__441_GLOBAL__N__33d50d5d_4_k_cu_2f62f4c3_29646ignoreE - _ZN39_INTERNAL_33d50d5d_4_k_cu_2f62f4c3_29644cuda3std3__45__cpo5beginE)
_ZN39_INTERNAL_33d50d5d_4_k_cu_2f62f4c3_29644cuda3std3__45__cpo5beginE:
	.zero		1
	.type		_ZN39_INTERNAL_33d50d5d_4_k_cu_2f62f4c3_29644cuda3std3__441_GLOBAL__N__33d50d5d_4_k_cu_2f62f4c3_29646ignoreE,@object
	.size		_ZN39_INTERNAL_33d50d5d_4_k_cu_2f62f4c3_29644cuda3std3__441_GLOBAL__N__33d50d5d_4_k_cu_2f62f4c3_29646ignoreE,(_ZN39_INTERNAL_33d50d5d_4_k_cu_2f62f4c3_29644cute7productE - _ZN39_INTERNAL_33d50d5d_4_k_cu_2f62f4c3_29644cuda3std3__441_GLOBAL__N__33d50d5d_4_k_cu_2f62f4c3_29646ignoreE)
_ZN39_INTERNAL_33d50d5d_4_k_cu_2f62f4c3_29644cuda3std3__441_GLOBAL__N__33d50d5d_4_k_cu_2f62f4c3_29646ignoreE:
	.zero		1
	.type		_ZN39_INTERNAL_33d50d5d_4_k_cu_2f62f4c3_29644cute7productE,@object
	.size		_ZN39_INTERNAL_33d50d5d_4_k_cu_2f62f4c3_29644cute7productE,(_ZN39_INTERNAL_33d50d5d_4_k_cu_2f62f4c3_29644cuda3std3__45__cpo3endE - _ZN39_INTERNAL_33d50d5d_4_k_cu_2f62f4c3_29644cute7productE)
_ZN39_INTERNAL_33d50d5d_4_k_cu_2f62f4c3_29644cute7productE:
	.zero		1
	.type		_ZN39_INTERNAL_33d50d5d_4_k_cu_2f62f4c3_29644cuda3std3__45__cpo3endE,@object
	.size		_ZN39_INTERNAL_33d50d5d_4_k_cu_2f62f4c3_29644cuda3std3__45__cpo3endE,(_ZN39_INTERNAL_33d50d5d_4_k_cu_2f62f4c3_29644cuda3std3__419piecewise_constructE - _ZN39_INTERNAL_33d50d5d_4_k_cu_2f62f4c3_29644cuda3std3__45__cpo3endE)
_ZN39_INTERNAL_33d50d5d_4_k_cu_2f62f4c3_29644cuda3std3__45__cpo3endE:
	.zero		1
	.type		_ZN39_INTERNAL_33d50d5d_4_k_cu_2f62f4c3_29644cuda3std3__419piecewise_constructE,@object
	.size		_ZN39_INTERNAL_33d50d5d_4_k_cu_2f62f4c3_29644cuda3std3__419piecewise_constructE,(_ZN39_INTERNAL_33d50d5d_4_k_cu_2f62f4c3_29644cuda3std3__45__cpo4cendE - _ZN39_INTERNAL_33d50d5d_4_k_cu_2f62f4c3_29644cuda3std3__419piecewise_constructE)
_ZN39_INTERNAL_33d50d5d_4_k_cu_2f62f4c3_29644cuda3std3__419piecewise_constructE:
	.zero		1
	.type		_ZN39_INTERNAL_33d50d5d_4_k_cu_2f62f4c3_29644cuda3std3__45__cpo4cendE,@object
	.size		_ZN39_INTERNAL_33d50d5d_4_k_cu_2f62f4c3_29644cuda3std3__45__cpo4cendE,(_ZN39_INTERNAL_33d50d5d_4_k_cu_2f62f4c3_29644cuda3std6ranges3__45__cpo4swapE - _ZN39_INTERNAL_33d50d5d_4_k_cu_2f62f4c3_29644cuda3std3__45__cpo4cendE)
_ZN39_INTERNAL_33d50d5d_4_k_cu_2f62f4c3_29644cuda3std3__45__cpo4cendE:
	.zero		1
	.type		_ZN39_INTERNAL_33d50d5d_4_k_cu_2f62f4c3_29644cuda3std6ranges3__45__cpo4swapE,@object
	.size		_ZN39_INTERNAL_33d50d5d_4_k_cu_2f62f4c3_29644cuda3std6ranges3__45__cpo4swapE,(.L_7 - _ZN39_INTERNAL_33d50d5d_4_k_cu_2f62f4c3_29644cuda3std6ranges3__45__cpo4swapE)
_ZN39_INTERNAL_33d50d5d_4_k_cu_2f62f4c3_29644cuda3std6ranges3__45__cpo4swapE:
	.zero		1
.L_7:


//--------------------- .nv.constant0._ZN7cutlass13device_kernelINS_4conv6kernel13ConvUniversalINS1_16ConvProblemShapeILNS1_8OperatorE2ELi3EEENS1_10collective14CollectiveConvINS1_46MainloopSm90TmaGmmaWarpSpecializedImplicitGemmILS5_2ELi9ELi3EN4cute5tupleIJNSA_1CILi2EEENSC_ILi1EEESE_EEENS1_36KernelImplicitTmaWarpSpecializedSm90ELi1EEENSB_IJNSC_ILi128EEENSB_IJNSC_ILi64EEEEEESK_EEENS_6half_tESM_NSA_8TiledMMAINSA_8MMA_AtomIJNSA_4SM904GMMA25MMA_64x64x16_F32F16F16_SSILNSQ_5MajorE1ELSS_1ELNSQ_7ScaleInE1ELST_1EEEEEENSA_6LayoutINSB_IJSE_SE_SE_EEENSB_IJNSC_ILi0EEESY_SY_EEEEENSB_IJNSA_10UnderscoreES11_S11_EEEEENS7_6detail26Sm90ImplicitGemmTileTraitsINSA_13SM90_TMA_LOADENSA_14ComposedLayoutINSA_7SwizzleILi3ELi4ELi3EEENSA_18smem_ptr_flag_bitsILi16EEENSW_INSB_IJNSB_IJSJ_SD_EEENSB_IJNSC_ILi8EEES1D_EEENSB_IJSE_NSC_ILi9EEEEEEEEENSB_IJNSB_IJSE_NSC_ILi4096EEEEEENSB_IJSJ_NSC_ILi512EEEEEENSB_IJSY_NSC_ILi8192EEEEEEEEEEEEEvEENS15_INSA_30SM90_TMA_LOAD_IM2COL_MULTICASTENS17_IS19_S1B_NSW_INSB_IJNSB_IJSJ_SE_EEES1E_S1G_EEENSB_IJNSB_IJSE_SY_EEES1L_NSB_IJSY_S1I_EEEEEEEEEEvEEEENS_8epilogue10collective6detail29Sm90TmaWarpSpecializedAdapterINS23_15DefaultEpilogueISM_NSB_IJlNSB_IJSE_lllEEESY_EEES28_NS22_6thread17LinearCombinationISM_Li1EffLNS29_9ScaleType4KindE0ELNS_15FloatRoundStyleE2ESM_EENS_4gemm15EpilogueDefaultEEEEEvvEEEEvNT_6ParamsE --------------------------
	.section	.nv.constant0._ZN7cutlass13device_kernelINS_4conv6kernel13ConvUniversalINS1_16ConvProblemShapeILNS1_8OperatorE2ELi3EEENS1_10collective14CollectiveConvINS1_46MainloopSm90TmaGmmaWarpSpecializedImplicitGemmILS5_2ELi9ELi3EN4cute5tupleIJNSA_1CILi2EEENSC_ILi1EEESE_EEENS1_36KernelImplicitTmaWarpSpecializedSm90ELi1EEENSB_IJNSC_ILi128EEENSB_IJNSC_ILi64EEEEEESK_EEENS_6half_tESM_NSA_8TiledMMAINSA_8MMA_AtomIJNSA_4SM904GMMA25MMA_64x64x16_F32F16F16_SSILNSQ_5MajorE1ELSS_1ELNSQ_7ScaleInE1ELST_1EEEEEENSA_6LayoutINSB_IJSE_SE_SE_EEENSB_IJNSC_ILi0EEESY_SY_EEEEENSB_IJNSA_10UnderscoreES11_S11_EEEEENS7_6detail26Sm90ImplicitGemmTileTraitsINSA_13SM90_TMA_LOADENSA_14ComposedLayoutINSA_7SwizzleILi3ELi4ELi3EEENSA_18smem_ptr_flag_bitsILi16EEENSW_INSB_IJNSB_IJSJ_SD_EEENSB_IJNSC_ILi8EEES1D_EEENSB_IJSE_NSC_ILi9EEEEEEEEENSB_IJNSB_IJSE_NSC_ILi4096EEEEEENSB_IJSJ_NSC_ILi512EEEEEENSB_IJSY_NSC_ILi8192EEEEEEEEEEEEEvEENS15_INSA_30SM90_TMA_LOAD_IM2COL_MULTICASTENS17_IS19_S1B_NSW_INSB_IJNSB_IJSJ_SE_EEES1E_S1G_EEENSB_IJNSB_IJSE_SY_EEES1L_NSB_IJSY_S1I_EEEEEEEEEEvEEEENS_8epilogue10collective6detail29Sm90TmaWarpSpecializedAdapterINS23_15DefaultEpilogueISM_NSB_IJlNSB_IJSE_lllEEESY_EEES28_NS22_6thread17LinearCombinationISM_Li1EffLNS29_9ScaleType4KindE0ELNS_15FloatRoundStyleE2ESM_EENS_4gemm15EpilogueDefaultEEEEEvvEEEEvNT_6ParamsE,"a",@progbits
	.sectionflags	@""
	.align	4
.nv.constant0._ZN7cutlass13device_kernelINS_4conv6kernel13ConvUniversalINS1_16ConvProblemShapeILNS1_8OperatorE2ELi3EEENS1_10collective14CollectiveConvINS1_46MainloopSm90TmaGmmaWarpSpecializedImplicitGemmILS5_2ELi9ELi3EN4cute5tupleIJNSA_1CILi2EEENSC_ILi1EEESE_EEENS1_36KernelImplicitTmaWarpSpecializedSm90ELi1EEENSB_IJNSC_ILi128EEENSB_IJNSC_ILi64EEEEEESK_EEENS_6half_tESM_NSA_8TiledMMAINSA_8MMA_AtomIJNSA_4SM904GMMA25MMA_64x64x16_F32F16F16_SSILNSQ_5MajorE1ELSS_1ELNSQ_7ScaleInE1ELST_1EEEEEENSA_6LayoutINSB_IJSE_SE_SE_EEENSB_IJNSC_ILi0EEESY_SY_EEEEENSB_IJNSA_10UnderscoreES11_S11_EEEEENS7_6detail26Sm90ImplicitGemmTileTraitsINSA_13SM90_TMA_LOADENSA_14ComposedLayoutINSA_7SwizzleILi3ELi4ELi3EEENSA_18smem_ptr_flag_bitsILi16EEENSW_INSB_IJNSB_IJSJ_SD_EEENSB_IJNSC_ILi8EEES1D_EEENSB_IJSE_NSC_ILi9EEEEEEEEENSB_IJNSB_IJSE_NSC_ILi4096EEEEEENSB_IJSJ_NSC_ILi512EEEEEENSB_IJSY_NSC_ILi8192EEEEEEEEEEEEEvEENS15_INSA_30SM90_TMA_LOAD_IM2COL_MULTICASTENS17_IS19_S1B_NSW_INSB_IJNSB_IJSJ_SE_EEES1E_S1G_EEENSB_IJNSB_IJSE_SY_EEES1L_NSB_IJSY_S1I_EEEEEEEEEEvEEEENS_8epilogue10collective6detail29Sm90TmaWarpSpecializedAdapterINS23_15DefaultEpilogueISM_NSB_IJlNSB_IJSE_lllEEESY_EEES28_NS22_6thread17LinearCombinationISM_Li1EffLNS29_9ScaleType4KindE0ELNS_15FloatRoundStyleE2ESM_EENS_4gemm15EpilogueDefaultEEEEEvvEEEEvNT_6ParamsE:
	.zero		1664


//--------------------- SYMBOLS --------------------------

	.type		.nv.reservedSmem.offset0,@object
	.size		.nv.reservedSmem.offset0,0x4
